//
// Generated by NVIDIA NVVM Compiler
//
// Compiler Build ID: CL-36424714
// Cuda compilation tools, release 13.0, V13.0.88
// Based on NVVM 20.0.0
//

.version 9.0
.target sm_100
.address_size 64

	// .globl	_Z19generateStereoImagePKdPKhS2_PdS3_PhS3_S3_iiddddddii

.visible .entry _Z19generateStereoImagePKdPKhS2_PdS3_PhS3_S3_iiddddddii(
	.param .u64 .ptr .align 1 _Z19generateStereoImagePKdPKhS2_PdS3_PhS3_S3_iiddddddii_param_0,
	.param .u64 .ptr .align 1 _Z19generateStereoImagePKdPKhS2_PdS3_PhS3_S3_iiddddddii_param_1,
	.param .u64 .ptr .align 1 _Z19generateStereoImagePKdPKhS2_PdS3_PhS3_S3_iiddddddii_param_2,
	.param .u64 .ptr .align 1 _Z19generateStereoImagePKdPKhS2_PdS3_PhS3_S3_iiddddddii_param_3,
	.param .u64 .ptr .align 1 _Z19generateStereoImagePKdPKhS2_PdS3_PhS3_S3_iiddddddii_param_4,
	.param .u64 .ptr .align 1 _Z19generateStereoImagePKdPKhS2_PdS3_PhS3_S3_iiddddddii_param_5,
	.param .u64 .ptr .align 1 _Z19generateStereoImagePKdPKhS2_PdS3_PhS3_S3_iiddddddii_param_6,
	.param .u64 .ptr .align 1 _Z19generateStereoImagePKdPKhS2_PdS3_PhS3_S3_iiddddddii_param_7,
	.param .u32 _Z19generateStereoImagePKdPKhS2_PdS3_PhS3_S3_iiddddddii_param_8,
	.param .u32 _Z19generateStereoImagePKdPKhS2_PdS3_PhS3_S3_iiddddddii_param_9,
	.param .f64 _Z19generateStereoImagePKdPKhS2_PdS3_PhS3_S3_iiddddddii_param_10,
	.param .f64 _Z19generateStereoImagePKdPKhS2_PdS3_PhS3_S3_iiddddddii_param_11,
	.param .f64 _Z19generateStereoImagePKdPKhS2_PdS3_PhS3_S3_iiddddddii_param_12,
	.param .f64 _Z19generateStereoImagePKdPKhS2_PdS3_PhS3_S3_iiddddddii_param_13,
	.param .f64 _Z19generateStereoImagePKdPKhS2_PdS3_PhS3_S3_iiddddddii_param_14,
	.param .f64 _Z19generateStereoImagePKdPKhS2_PdS3_PhS3_S3_iiddddddii_param_15,
	.param .u32 _Z19generateStereoImagePKdPKhS2_PdS3_PhS3_S3_iiddddddii_param_16,
	.param .u32 _Z19generateStereoImagePKdPKhS2_PdS3_PhS3_S3_iiddddddii_param_17
)
{
	.reg .pred 	%p<68>;
	.reg .b16 	%rs<20>;
	.reg .b32 	%r<110>;
	.reg .b64 	%rd<77>;
	.reg .b64 	%fd<65>;

	ld.param.u64 	%rd8, [_Z19generateStereoImagePKdPKhS2_PdS3_PhS3_S3_iiddddddii_param_0];
	ld.param.u64 	%rd9, [_Z19generateStereoImagePKdPKhS2_PdS3_PhS3_S3_iiddddddii_param_1];
	ld.param.u64 	%rd10, [_Z19generateStereoImagePKdPKhS2_PdS3_PhS3_S3_iiddddddii_param_2];
	ld.param.u64 	%rd11, [_Z19generateStereoImagePKdPKhS2_PdS3_PhS3_S3_iiddddddii_param_3];
	ld.param.u64 	%rd12, [_Z19generateStereoImagePKdPKhS2_PdS3_PhS3_S3_iiddddddii_param_5];
	ld.param.u64 	%rd13, [_Z19generateStereoImagePKdPKhS2_PdS3_PhS3_S3_iiddddddii_param_6];
	ld.param.u32 	%r47, [_Z19generateStereoImagePKdPKhS2_PdS3_PhS3_S3_iiddddddii_param_8];
	ld.param.u32 	%r48, [_Z19generateStereoImagePKdPKhS2_PdS3_PhS3_S3_iiddddddii_param_9];
	ld.param.f64 	%fd8, [_Z19generateStereoImagePKdPKhS2_PdS3_PhS3_S3_iiddddddii_param_13];
	ld.param.f64 	%fd9, [_Z19generateStereoImagePKdPKhS2_PdS3_PhS3_S3_iiddddddii_param_14];
	ld.param.u32 	%r49, [_Z19generateStereoImagePKdPKhS2_PdS3_PhS3_S3_iiddddddii_param_16];
	ld.param.u32 	%r50, [_Z19generateStereoImagePKdPKhS2_PdS3_PhS3_S3_iiddddddii_param_17];
	cvta.to.global.u64 	%rd1, %rd13;
	cvta.to.global.u64 	%rd2, %rd12;
	cvta.to.global.u64 	%rd3, %rd11;
	cvta.to.global.u64 	%rd4, %rd10;
	cvta.to.global.u64 	%rd5, %rd9;
	cvta.to.global.u64 	%rd6, %rd8;
	mov.u32 	%r51, %ctaid.x;
	mov.u32 	%r52, %ntid.x;
	mov.u32 	%r53, %tid.x;
	mad.lo.s32 	%r99, %r51, %r52, %r53;
	mov.u32 	%r54, %nctaid.x;
	mul.lo.s32 	%r2, %r52, %r54;
	mul.lo.s32 	%r3, %r48, %r47;
	setp.ge.s32 	%p5, %r99, %r3;
	@%p5 bra 	$L__BB0_39;
	mul.f64 	%fd1, %fd8, %fd9;
	cvt.rn.f64.s32 	%fd2, %r47;
	setp.eq.s32 	%p6, %r49, 3;
	setp.ne.s32 	%p7, %r50, 0;
	neg.s32 	%r4, %r50;
	and.pred  	%p8, %p6, %p7;
	@%p8 bra 	$L__BB0_5;
$L__BB0_2:
	cvt.s64.s32 	%rd66, %r99;
	mul.wide.s32 	%rd67, %r99, 8;
	add.s64 	%rd68, %rd6, %rd67;
	ld.global.f64 	%fd41, [%rd68];
	add.s64 	%rd69, %rd4, %rd66;
	ld.global.u8 	%rs16, [%rd69];
	setp.ne.s16 	%p64, %rs16, 0;
	setp.leu.f64 	%p65, %fd41, 0d0000000000000000;
	or.pred  	%p66, %p64, %p65;
	@%p66 bra 	$L__BB0_4;
	ld.param.f64 	%fd64, [_Z19generateStereoImagePKdPKhS2_PdS3_PhS3_S3_iiddddddii_param_15];
	ld.param.f64 	%fd61, [_Z19generateStereoImagePKdPKhS2_PdS3_PhS3_S3_iiddddddii_param_12];
	ld.param.f64 	%fd58, [_Z19generateStereoImagePKdPKhS2_PdS3_PhS3_S3_iiddddddii_param_10];
	rem.s32 	%r93, %r99, %r47;
	mul.lo.s32 	%r94, %r99, 3;
	cvt.s64.s32 	%rd70, %r94;
	add.s64 	%rd71, %rd5, %rd70;
	ld.global.u8 	%rs17, [%rd71+2];
	ld.global.u8 	%rs18, [%rd71+1];
	ld.global.u8 	%rs19, [%rd71];
	mov.f64 	%fd42, 0d4024000000000000;
	div.rn.f64 	%fd43, %fd42, %fd41;
	cvt.rn.f64.s32 	%fd44, %r93;
	sub.f64 	%fd45, %fd44, %fd58;
	mul.f64 	%fd46, %fd41, %fd45;
	div.rn.f64 	%fd47, %fd46, %fd61;
	add.f64 	%fd48, %fd1, %fd47;
	mul.f64 	%fd49, %fd43, %fd48;
	div.rn.f64 	%fd50, %fd49, %fd64;
	add.f64 	%fd51, %fd50, 0d3FF0000000000000;
	mul.f64 	%fd52, %fd51, %fd2;
	mul.f64 	%fd53, %fd52, 0d3FE0000000000000;
	cvt.rzi.s32.f64 	%r95, %fd53;
	sub.s32 	%r96, %r99, %r93;
	add.s32 	%r97, %r95, %r96;
	cvt.rn.f64.s32 	%fd54, %r97;
	mul.wide.s32 	%rd72, %r97, 8;
	add.s64 	%rd73, %rd3, %rd72;
	st.global.f64 	[%rd73], %fd54;
	add.s64 	%rd74, %rd2, %rd70;
	st.global.u8 	[%rd74], %rs19;
	st.global.u8 	[%rd74+1], %rs18;
	st.global.u8 	[%rd74+2], %rs17;
	cvt.rn.f64.s32 	%fd55, %r95;
	mul.wide.s32 	%rd75, %r99, 8;
	add.s64 	%rd76, %rd1, %rd75;
	st.global.f64 	[%rd76], %fd55;
$L__BB0_4:
	add.s32 	%r99, %r99, %r2;
	setp.lt.s32 	%p67, %r99, %r3;
	@%p67 bra 	$L__BB0_2;
	bra.uni 	$L__BB0_39;
$L__BB0_5:
	setp.gt.s32 	%p9, %r50, -1;
	@%p9 bra 	$L__BB0_6;
	bra.uni 	$L__BB0_36;
$L__BB0_6:
	sub.s32 	%r7, 1, %r50;
	sub.s32 	%r8, 3, %r50;
	shl.b32 	%r55, %r47, 2;
	add.s32 	%r9, %r55, 12;
$L__BB0_7:
	div.s32 	%r14, %r99, %r47;
	mul.lo.s32 	%r56, %r14, %r47;
	sub.s32 	%r13, %r99, %r56;
	cvt.s64.s32 	%rd14, %r99;
	mul.wide.s32 	%rd15, %r99, 8;
	add.s64 	%rd16, %rd6, %rd15;
	ld.global.f64 	%fd11, [%rd16];
	mul.lo.s32 	%r15, %r99, 3;
	cvt.s64.s32 	%rd17, %r15;
	add.s64 	%rd18, %rd5, %rd17;
	ld.global.u8 	%rs1, [%rd18];
	ld.global.u8 	%rs2, [%rd18+1];
	ld.global.u8 	%rs3, [%rd18+2];
	add.s64 	%rd19, %rd4, %rd14;
	ld.global.u8 	%rs4, [%rd19];
	setp.ne.s16 	%p10, %rs4, 0;
	setp.leu.f64 	%p11, %fd11, 0d0000000000000000;
	or.pred  	%p12, %p10, %p11;
	@%p12 bra 	$L__BB0_35;
	ld.param.f64 	%fd62, [_Z19generateStereoImagePKdPKhS2_PdS3_PhS3_S3_iiddddddii_param_15];
	ld.param.f64 	%fd59, [_Z19generateStereoImagePKdPKhS2_PdS3_PhS3_S3_iiddddddii_param_12];
	ld.param.f64 	%fd56, [_Z19generateStereoImagePKdPKhS2_PdS3_PhS3_S3_iiddddddii_param_10];
	cvt.s64.s32 	%rd20, %r15;
	mov.f64 	%fd12, 0d4024000000000000;
	div.rn.f64 	%fd13, %fd12, %fd11;
	cvt.rn.f64.s32 	%fd14, %r13;
	sub.f64 	%fd15, %fd14, %fd56;
	mul.f64 	%fd16, %fd11, %fd15;
	div.rn.f64 	%fd17, %fd16, %fd59;
	add.f64 	%fd18, %fd1, %fd17;
	mul.f64 	%fd19, %fd13, %fd18;
	div.rn.f64 	%fd20, %fd19, %fd62;
	add.f64 	%fd21, %fd20, 0d3FF0000000000000;
	mul.f64 	%fd22, %fd21, %fd2;
	mul.f64 	%fd23, %fd22, 0d3FE0000000000000;
	cvt.rzi.s32.f64 	%r57, %fd23;
	mad.lo.s32 	%r58, %r14, %r47, %r57;
	cvt.rn.f64.s32 	%fd24, %r58;
	mul.wide.s32 	%rd21, %r58, 8;
	add.s64 	%rd22, %rd3, %rd21;
	st.global.f64 	[%rd22], %fd24;
	add.s64 	%rd23, %rd2, %rd20;
	st.global.u8 	[%rd23], %rs1;
	st.global.u8 	[%rd23+1], %rs2;
	st.global.u8 	[%rd23+2], %rs3;
	cvt.rn.f64.s32 	%fd25, %r57;
	mul.wide.s32 	%rd24, %r99, 8;
	add.s64 	%rd25, %rd1, %rd24;
	st.global.f64 	[%rd25], %fd25;
	sub.s32 	%r16, %r13, %r50;
	setp.gt.s32 	%p13, %r16, -1;
	setp.lt.s32 	%p14, %r16, %r47;
	and.pred  	%p1, %p13, %p14;
	add.s32 	%r17, %r7, %r13;
	setp.gt.s32 	%p15, %r17, -1;
	setp.lt.s32 	%p16, %r17, %r47;
	and.pred  	%p2, %p15, %p16;
	add.s32 	%r18, %r17, 1;
	setp.gt.s32 	%p17, %r18, -1;
	setp.lt.s32 	%p18, %r18, %r47;
	and.pred  	%p3, %p17, %p18;
	mov.u32 	%r101, %r4;
$L__BB0_9:
	add.s32 	%r59, %r101, %r14;
	setp.gt.s32 	%p19, %r59, -1;
	setp.lt.s32 	%p20, %r59, %r48;
	and.pred  	%p4, %p19, %p20;
	mul.lo.s32 	%r20, %r59, %r47;
	and.pred  	%p21, %p4, %p1;
	not.pred 	%p22, %p21;
	@%p22 bra 	$L__BB0_12;
	add.s32 	%r21, %r16, %r20;
	cvt.s64.s32 	%rd26, %r21;
	add.s64 	%rd27, %rd4, %rd26;
	ld.global.u8 	%rs5, [%rd27];
	setp.ne.s16 	%p23, %rs5, 0;
	@%p23 bra 	$L__BB0_12;
	mad.lo.s32 	%r60, %r47, %r4, %r101;
	mad.lo.s32 	%r61, %r21, 3, %r60;
	cvt.s64.s32 	%rd28, %r61;
	add.s64 	%rd29, %rd2, %rd28;
	st.global.u8 	[%rd29], %rs1;
	st.global.u8 	[%rd29+1], %rs2;
	st.global.u8 	[%rd29+2], %rs3;
$L__BB0_12:
	and.b32  	%r62, %r50, 1;
	setp.eq.b32 	%p24, %r62, 1;
	not.pred 	%p25, %p24;
	mov.u32 	%r102, %r7;
	@%p25 bra 	$L__BB0_19;
	and.pred  	%p26, %p4, %p2;
	cvt.u64.u32 	%rd30, %r50;
	cvt.s64.s32 	%rd31, %r13;
	cvt.s64.s32 	%rd32, %r20;
	sub.s64 	%rd33, %rd31, %rd30;
	add.s64 	%rd34, %rd33, %rd32;
	add.s64 	%rd7, %rd4, %rd34;
	not.pred 	%p27, %p26;
	@%p27 bra 	$L__BB0_16;
	ld.global.u8 	%rs6, [%rd7+1];
	setp.ne.s16 	%p28, %rs6, 0;
	@%p28 bra 	$L__BB0_16;
	add.s32 	%r63, %r17, %r20;
	mad.lo.s32 	%r64, %r7, %r47, %r101;
	mad.lo.s32 	%r65, %r63, 3, %r64;
	cvt.s64.s32 	%rd35, %r65;
	add.s64 	%rd36, %rd2, %rd35;
	st.global.u8 	[%rd36], %rs1;
	st.global.u8 	[%rd36+1], %rs2;
	st.global.u8 	[%rd36+2], %rs3;
$L__BB0_16:
	and.pred  	%p29, %p4, %p3;
	not.pred 	%p30, %p29;
	mov.u32 	%r102, %r8;
	@%p30 bra 	$L__BB0_19;
	ld.global.u8 	%rs7, [%rd7+2];
	setp.ne.s16 	%p31, %rs7, 0;
	mov.u32 	%r102, %r8;
	@%p31 bra 	$L__BB0_19;
	add.s32 	%r66, %r18, %r20;
	sub.s32 	%r67, 2, %r50;
	mad.lo.s32 	%r68, %r67, %r47, %r101;
	mad.lo.s32 	%r69, %r66, 3, %r68;
	cvt.s64.s32 	%rd37, %r69;
	add.s64 	%rd38, %rd2, %rd37;
	st.global.u8 	[%rd38], %rs1;
	st.global.u8 	[%rd38+1], %rs2;
	st.global.u8 	[%rd38+2], %rs3;
	mov.u32 	%r102, %r8;
$L__BB0_19:
	setp.lt.u32 	%p32, %r50, 2;
	@%p32 bra 	$L__BB0_34;
	add.s32 	%r70, %r102, 3;
	mad.lo.s32 	%r71, %r47, %r70, %r101;
	add.s32 	%r72, %r13, %r102;
	add.s32 	%r103, %r72, %r20;
	mul.lo.s32 	%r73, %r103, 3;
	add.s32 	%r109, %r71, %r73;
	add.s32 	%r108, %r4, %r102;
	add.s32 	%r74, %r102, 2;
	mad.lo.s32 	%r75, %r47, %r74, %r101;
	add.s32 	%r107, %r75, %r73;
	mul.lo.s32 	%r76, %r47, %r102;
	add.s32 	%r77, %r76, %r47;
	add.s32 	%r78, %r101, %r77;
	add.s32 	%r106, %r78, %r73;
	add.s32 	%r79, %r101, %r76;
	add.s32 	%r105, %r79, %r73;
	add.s32 	%r104, %r72, 3;
$L__BB0_21:
	add.s32 	%r37, %r104, -2;
	add.s32 	%r80, %r104, -3;
	setp.gt.s32 	%p33, %r80, -1;
	setp.lt.s32 	%p34, %r80, %r47;
	and.pred  	%p35, %p33, %p34;
	and.pred  	%p36, %p4, %p35;
	not.pred 	%p37, %p36;
	@%p37 bra 	$L__BB0_24;
	cvt.s64.s32 	%rd39, %r103;
	add.s64 	%rd40, %rd4, %rd39;
	ld.global.u8 	%rs8, [%rd40];
	setp.ne.s16 	%p38, %rs8, 0;
	@%p38 bra 	$L__BB0_24;
	cvt.s64.s32 	%rd41, %r105;
	add.s64 	%rd42, %rd2, %rd41;
	st.global.u8 	[%rd42], %rs1;
	st.global.u8 	[%rd42+1], %rs2;
	st.global.u8 	[%rd42+2], %rs3;
$L__BB0_24:
	setp.gt.s32 	%p39, %r37, -1;
	setp.lt.s32 	%p40, %r37, %r47;
	and.pred  	%p41, %p39, %p40;
	and.pred  	%p42, %p4, %p41;
	not.pred 	%p43, %p42;
	@%p43 bra 	$L__BB0_27;
	add.s32 	%r81, %r103, 1;
	cvt.s64.s32 	%rd43, %r81;
	add.s64 	%rd44, %rd4, %rd43;
	ld.global.u8 	%rs9, [%rd44];
	setp.ne.s16 	%p44, %rs9, 0;
	@%p44 bra 	$L__BB0_27;
	add.s32 	%r82, %r106, 3;
	cvt.s64.s32 	%rd45, %r82;
	add.s64 	%rd46, %rd2, %rd45;
	st.global.u8 	[%rd46], %rs1;
	st.global.u8 	[%rd46+1], %rs2;
	st.global.u8 	[%rd46+2], %rs3;
$L__BB0_27:
	add.s32 	%r83, %r37, 1;
	setp.gt.s32 	%p45, %r83, -1;
	setp.lt.s32 	%p46, %r83, %r47;
	and.pred  	%p47, %p45, %p46;
	and.pred  	%p48, %p4, %p47;
	not.pred 	%p49, %p48;
	@%p49 bra 	$L__BB0_30;
	add.s32 	%r84, %r103, 2;
	cvt.s64.s32 	%rd47, %r84;
	add.s64 	%rd48, %rd4, %rd47;
	ld.global.u8 	%rs10, [%rd48];
	setp.ne.s16 	%p50, %rs10, 0;
	@%p50 bra 	$L__BB0_30;
	add.s32 	%r85, %r107, 6;
	cvt.s64.s32 	%rd49, %r85;
	add.s64 	%rd50, %rd2, %rd49;
	st.global.u8 	[%rd50], %rs1;
	st.global.u8 	[%rd50+1], %rs2;
	st.global.u8 	[%rd50+2], %rs3;
$L__BB0_30:
	setp.gt.s32 	%p51, %r104, -1;
	setp.lt.s32 	%p52, %r104, %r47;
	and.pred  	%p53, %p51, %p52;
	and.pred  	%p54, %p4, %p53;
	not.pred 	%p55, %p54;
	@%p55 bra 	$L__BB0_33;
	add.s32 	%r86, %r103, 3;
	cvt.s64.s32 	%rd51, %r86;
	add.s64 	%rd52, %rd4, %rd51;
	ld.global.u8 	%rs11, [%rd52];
	setp.ne.s16 	%p56, %rs11, 0;
	@%p56 bra 	$L__BB0_33;
	add.s32 	%r87, %r109, 9;
	cvt.s64.s32 	%rd53, %r87;
	add.s64 	%rd54, %rd2, %rd53;
	st.global.u8 	[%rd54], %rs1;
	st.global.u8 	[%rd54+1], %rs2;
	st.global.u8 	[%rd54+2], %rs3;
$L__BB0_33:
	add.s32 	%r109, %r109, %r9;
	add.s32 	%r108, %r108, 4;
	add.s32 	%r107, %r107, %r9;
	add.s32 	%r106, %r106, %r9;
	add.s32 	%r105, %r105, %r9;
	add.s32 	%r104, %r104, 4;
	add.s32 	%r103, %r103, 4;
	setp.ne.s32 	%p57, %r108, 1;
	@%p57 bra 	$L__BB0_21;
$L__BB0_34:
	add.s32 	%r45, %r101, 1;
	setp.ne.s32 	%p58, %r101, %r50;
	mov.u32 	%r101, %r45;
	@%p58 bra 	$L__BB0_9;
$L__BB0_35:
	add.s32 	%r99, %r99, %r2;
	setp.lt.s32 	%p59, %r99, %r3;
	@%p59 bra 	$L__BB0_7;
	bra.uni 	$L__BB0_39;
$L__BB0_36:
	cvt.s64.s32 	%rd55, %r99;
	mul.wide.s32 	%rd56, %r99, 8;
	add.s64 	%rd57, %rd6, %rd56;
	ld.global.f64 	%fd26, [%rd57];
	add.s64 	%rd58, %rd4, %rd55;
	ld.global.u8 	%rs12, [%rd58];
	setp.ne.s16 	%p60, %rs12, 0;
	setp.leu.f64 	%p61, %fd26, 0d0000000000000000;
	or.pred  	%p62, %p60, %p61;
	@%p62 bra 	$L__BB0_38;
	ld.param.f64 	%fd63, [_Z19generateStereoImagePKdPKhS2_PdS3_PhS3_S3_iiddddddii_param_15];
	ld.param.f64 	%fd60, [_Z19generateStereoImagePKdPKhS2_PdS3_PhS3_S3_iiddddddii_param_12];
	ld.param.f64 	%fd57, [_Z19generateStereoImagePKdPKhS2_PdS3_PhS3_S3_iiddddddii_param_10];
	rem.s32 	%r88, %r99, %r47;
	mul.lo.s32 	%r89, %r99, 3;
	cvt.s64.s32 	%rd59, %r89;
	add.s64 	%rd60, %rd5, %rd59;
	ld.global.u8 	%rs13, [%rd60+2];
	ld.global.u8 	%rs14, [%rd60+1];
	ld.global.u8 	%rs15, [%rd60];
	mov.f64 	%fd27, 0d4024000000000000;
	div.rn.f64 	%fd28, %fd27, %fd26;
	cvt.rn.f64.s32 	%fd29, %r88;
	sub.f64 	%fd30, %fd29, %fd57;
	mul.f64 	%fd31, %fd26, %fd30;
	div.rn.f64 	%fd32, %fd31, %fd60;
	add.f64 	%fd33, %fd1, %fd32;
	mul.f64 	%fd34, %fd28, %fd33;
	div.rn.f64 	%fd35, %fd34, %fd63;
	add.f64 	%fd36, %fd35, 0d3FF0000000000000;
	mul.f64 	%fd37, %fd36, %fd2;
	mul.f64 	%fd38, %fd37, 0d3FE0000000000000;
	cvt.rzi.s32.f64 	%r90, %fd38;
	sub.s32 	%r91, %r99, %r88;
	add.s32 	%r92, %r90, %r91;
	cvt.rn.f64.s32 	%fd39, %r92;
	mul.wide.s32 	%rd61, %r92, 8;
	add.s64 	%rd62, %rd3, %rd61;
	st.global.f64 	[%rd62], %fd39;
	add.s64 	%rd63, %rd2, %rd59;
	st.global.u8 	[%rd63], %rs15;
	st.global.u8 	[%rd63+1], %rs14;
	st.global.u8 	[%rd63+2], %rs13;
	cvt.rn.f64.s32 	%fd40, %r90;
	mul.wide.s32 	%rd64, %r99, 8;
	add.s64 	%rd65, %rd1, %rd64;
	st.global.f64 	[%rd65], %fd40;
$L__BB0_38:
	add.s32 	%r99, %r99, %r2;
	setp.lt.s32 	%p63, %r99, %r3;
	@%p63 bra 	$L__BB0_36;
$L__BB0_39:
	ret;

}


// ===== COMPILED SASS (sm_100) =====

	.target	sm_100

	.elftype	@"ET_EXEC"


//--------------------- .note.nv.tkinfo           --------------------------
	.section	.note.nv.tkinfo,"",@"SHT_NOTE"
	.sectionflags	@"SHF_NOTE_NV_TKINFO"
	.tkinfo
        /*0018*/ 	.word	0x00000002
        /*0030*/ 	.string	""
        /*0030*/ 	.string	"ptxas"
        /*0030*/ 	.string	"Cuda compilation tools, release 13.0, V13.0.88"
        /*0030*/ 	.string	"Build cuda_13.0.r13.0/compiler.36424714_0"
        /*0030*/ 	.string	"-arch sm_100 -m 64 "



//--------------------- .note.nv.cuinfo           --------------------------
	.section	.note.nv.cuinfo,"",@"SHT_NOTE"
	.sectionflags	@"SHF_NOTE_NV_CUINFO"
        /*0018*/ 	.short	0x0002
        /*001a*/ 	.short	0x0064
        /*001c*/ 	.short	0x0082
	.zero		2


//--------------------- .nv.info                  --------------------------
	.section	.nv.info,"",@"SHT_CUDA_INFO"
	.align	4


	//----- nvinfo : EIATTR_REGCOUNT
	.align		4
        /*0000*/ 	.byte	0x04, 0x2f
        /*0002*/ 	.short	(.L_1 - .L_0)
	.align		4
.L_0:
        /*0004*/ 	.word	index@(_Z19generateStereoImagePKdPKhS2_PdS3_PhS3_S3_iiddddddii)
        /*0008*/ 	.word	0x0000002a


	//----- nvinfo : EIATTR_FRAME_SIZE
	.align		4
.L_1:
        /*000c*/ 	.byte	0x04, 0x11
        /*000e*/ 	.short	(.L_3 - .L_2)
	.align		4
.L_2:
        /*0010*/ 	.word	index@($__internal_0_$__cuda_sm20_div_rn_f64_full)
        /*0014*/ 	.word	0x00000000


	//----- nvinfo : EIATTR_FRAME_SIZE
	.align		4
.L_3:
        /*0018*/ 	.byte	0x04, 0x11
        /*001a*/ 	.short	(.L_5 - .L_4)
	.align		4
.L_4:
        /*001c*/ 	.word	index@(_Z19generateStereoImagePKdPKhS2_PdS3_PhS3_S3_iiddddddii)
        /*0020*/ 	.word	0x00000000


	//----- nvinfo : EIATTR_MIN_STACK_SIZE
	.align		4
.L_5:
        /*0024*/ 	.byte	0x04, 0x12
        /*0026*/ 	.short	(.L_7 - .L_6)
	.align		4
.L_6:
        /*0028*/ 	.word	index@(_Z19generateStereoImagePKdPKhS2_PdS3_PhS3_S3_iiddddddii)
        /*002c*/ 	.word	0x00000000
.L_7:


//--------------------- .nv.compat                --------------------------
	.section	.nv.compat,"",@"SHT_CUDA_COMPAT_INFO"
	.align	4
        /*0000*/ 	.byte	0x02, 0x09, 0x00, 0x00, 0x02, 0x02, 0x01, 0x00, 0x02, 0x05, 0x05, 0x00, 0x03, 0x07, 0x01, 0x01
        /*0010*/ 	.byte	0x02, 0x03, 0x00, 0x00, 0x02, 0x06, 0x01, 0x00, 0x04, 0x0b, 0x08, 0x00, 0x01, 0x00, 0x00, 0x00
        /*0020*/ 	.byte	0x00, 0x00, 0x00, 0x00


//--------------------- .nv.info._Z19generateStereoImagePKdPKhS2_PdS3_PhS3_S3_iiddddddii --------------------------
	.section	.nv.info._Z19generateStereoImagePKdPKhS2_PdS3_PhS3_S3_iiddddddii,"",@"SHT_CUDA_INFO"
	.sectionflags	@""
	.align	4


	//----- nvinfo : EIATTR_CUDA_API_VERSION
	.align		4
        /*0000*/ 	.byte	0x04, 0x37
        /*0002*/ 	.short	(.L_9 - .L_8)
.L_8:
        /*0004*/ 	.word	0x00000082


	//----- nvinfo : EIATTR_KPARAM_INFO
	.align		4
.L_9:
        /*0008*/ 	.byte	0x04, 0x17
        /*000a*/ 	.short	(.L_11 - .L_10)
.L_10:
        /*000c*/ 	.word	0x00000000
        /*0010*/ 	.short	0x0011
        /*0012*/ 	.short	0x007c
        /*0014*/ 	.byte	0x00, 0xf0, 0x11, 0x00


	//----- nvinfo : EIATTR_KPARAM_INFO
	.align		4
.L_11:
        /*0018*/ 	.byte	0x04, 0x17
        /*001a*/ 	.short	(.L_13 - .L_12)
.L_12:
        /*001c*/ 	.word	0x00000000
        /*0020*/ 	.short	0x0010
        /*0022*/ 	.short	0x0078
        /*0024*/ 	.byte	0x00, 0xf0, 0x11, 0x00


	//----- nvinfo : EIATTR_KPARAM_INFO
	.align		4
.L_13:
        /*0028*/ 	.byte	0x04, 0x17
        /*002a*/ 	.short	(.L_15 - .L_14)
.L_14:
        /*002c*/ 	.word	0x00000000
        /*0030*/ 	.short	0x000f
        /*0032*/ 	.short	0x0070
        /*0034*/ 	.byte	0x00, 0xf0, 0x21, 0x00


	//----- nvinfo : EIATTR_KPARAM_INFO
	.align		4
.L_15:
        /*0038*/ 	.byte	0x04, 0x17
        /*003a*/ 	.short	(.L_17 - .L_16)
.L_16:
        /*003c*/ 	.word	0x00000000
        /*0040*/ 	.short	0x000e
        /*0042*/ 	.short	0x0068
        /*0044*/ 	.byte	0x00, 0xf0, 0x21, 0x00


	//----- nvinfo : EIATTR_KPARAM_INFO
	.align		4
.L_17:
        /*0048*/ 	.byte	0x04, 0x17
        /*004a*/ 	.short	(.L_19 - .L_18)
.L_18:
        /*004c*/ 	.word	0x00000000
        /*0050*/ 	.short	0x000d
        /*0052*/ 	.short	0x0060
        /*0054*/ 	.byte	0x00, 0xf0, 0x21, 0x00


	//----- nvinfo : EIATTR_KPARAM_INFO
	.align		4
.L_19:
        /*0058*/ 	.byte	0x04, 0x17
        /*005a*/ 	.short	(.L_21 - .L_20)
.L_20:
        /*005c*/ 	.word	0x00000000
        /*0060*/ 	.short	0x000c
        /*0062*/ 	.short	0x0058
        /*0064*/ 	.byte	0x00, 0xf0, 0x21, 0x00


	//----- nvinfo : EIATTR_KPARAM_INFO
	.align		4
.L_21:
        /*0068*/ 	.byte	0x04, 0x17
        /*006a*/ 	.short	(.L_23 - .L_22)
.L_22:
        /*006c*/ 	.word	0x00000000
        /*0070*/ 	.short	0x000b
        /*0072*/ 	.short	0x0050
        /*0074*/ 	.byte	0x00, 0xf0, 0x21, 0x00


	//----- nvinfo : EIATTR_KPARAM_INFO
	.align		4
.L_23:
        /*0078*/ 	.byte	0x04, 0x17
        /*007a*/ 	.short	(.L_25 - .L_24)
.L_24:
        /*007c*/ 	.word	0x00000000
        /*0080*/ 	.short	0x000a
        /*0082*/ 	.short	0x0048
        /*0084*/ 	.byte	0x00, 0xf0, 0x21, 0x00


	//----- nvinfo : EIATTR_KPARAM_INFO
	.align		4
.L_25:
        /*0088*/ 	.byte	0x04, 0x17
        /*008a*/ 	.short	(.L_27 - .L_26)
.L_26:
        /*008c*/ 	.word	0x00000000
        /*0090*/ 	.short	0x0009
        /*0092*/ 	.short	0x0044
        /*0094*/ 	.byte	0x00, 0xf0, 0x11, 0x00


	//----- nvinfo : EIATTR_KPARAM_INFO
	.align		4
.L_27:
        /*0098*/ 	.byte	0x04, 0x17
        /*009a*/ 	.short	(.L_29 - .L_28)
.L_28:
        /*009c*/ 	.word	0x00000000
        /*00a0*/ 	.short	0x0008
        /*00a2*/ 	.short	0x0040
        /*00a4*/ 	.byte	0x00, 0xf0, 0x11, 0x00


	//----- nvinfo : EIATTR_KPARAM_INFO
	.align		4
.L_29:
        /*00a8*/ 	.byte	0x04, 0x17
        /*00aa*/ 	.short	(.L_31 - .L_30)
.L_30:
        /*00ac*/ 	.word	0x00000000
        /*00b0*/ 	.short	0x0007
        /*00b2*/ 	.short	0x0038
        /*00b4*/ 	.byte	0x00, 0xf5, 0x21, 0x00


	//----- nvinfo : EIATTR_KPARAM_INFO
	.align		4
.L_31:
        /*00b8*/ 	.byte	0x04, 0x17
        /*00ba*/ 	.short	(.L_33 - .L_32)
.L_32:
        /*00bc*/ 	.word	0x00000000
        /*00c0*/ 	.short	0x0006
        /*00c2*/ 	.short	0x0030
        /*00c4*/ 	.byte	0x00, 0xf5, 0x21, 0x00


	//----- nvinfo : EIATTR_KPARAM_INFO
	.align		4
.L_33:
        /*00c8*/ 	.byte	0x04, 0x17
        /*00ca*/ 	.short	(.L_35 - .L_34)
.L_34:
        /*00cc*/ 	.word	0x00000000
        /*00d0*/ 	.short	0x0005
        /*00d2*/ 	.short	0x0028
        /*00d4*/ 	.byte	0x00, 0xf5, 0x21, 0x00


	//----- nvinfo : EIATTR_KPARAM_INFO
	.align		4
.L_35:
        /*00d8*/ 	.byte	0x04, 0x17
        /*00da*/ 	.short	(.L_37 - .L_36)
.L_36:
        /*00dc*/ 	.word	0x00000000
        /*00e0*/ 	.short	0x0004
        /*00e2*/ 	.short	0x0020
        /*00e4*/ 	.byte	0x00, 0xf5, 0x21, 0x00


	//----- nvinfo : EIATTR_KPARAM_INFO
	.align		4
.L_37:
        /*00e8*/ 	.byte	0x04, 0x17
        /*00ea*/ 	.short	(.L_39 - .L_38)
.L_38:
        /*00ec*/ 	.word	0x00000000
        /*00f0*/ 	.short	0x0003
        /*00f2*/ 	.short	0x0018
        /*00f4*/ 	.byte	0x00, 0xf5, 0x21, 0x00


	//----- nvinfo : EIATTR_KPARAM_INFO
	.align		4
.L_39:
        /*00f8*/ 	.byte	0x04, 0x17
        /*00fa*/ 	.short	(.L_41 - .L_40)
.L_40:
        /*00fc*/ 	.word	0x00000000
        /*0100*/ 	.short	0x0002
        /*0102*/ 	.short	0x0010
        /*0104*/ 	.byte	0x00, 0xf5, 0x21, 0x00


	//----- nvinfo : EIATTR_KPARAM_INFO
	.align		4
.L_41:
        /*0108*/ 	.byte	0x04, 0x17
        /*010a*/ 	.short	(.L_43 - .L_42)
.L_42:
        /*010c*/ 	.word	0x00000000
        /*0110*/ 	.short	0x0001
        /*0112*/ 	.short	0x0008
        /*0114*/ 	.byte	0x00, 0xf5, 0x21, 0x00


	//----- nvinfo : EIATTR_KPARAM_INFO
	.align		4
.L_43:
        /*0118*/ 	.byte	0x04, 0x17
        /*011a*/ 	.short	(.L_45 - .L_44)
.L_44:
        /*011c*/ 	.word	0x00000000
        /*0120*/ 	.short	0x0000
        /*0122*/ 	.short	0x0000
        /*0124*/ 	.byte	0x00, 0xf5, 0x21, 0x00


	//----- nvinfo : EIATTR_SPARSE_MMA_MASK
	.align		4
.L_45:
        /*0128*/ 	.byte	0x03, 0x50
        /*012a*/ 	.short	0x0000


	//----- nvinfo : EIATTR_MAXREG_COUNT
	.align		4
        /*012c*/ 	.byte	0x03, 0x1b
        /*012e*/ 	.short	0x00ff


	//----- nvinfo : EIATTR_MERCURY_ISA_VERSION
	.align		4
        /*0130*/ 	.byte	0x03, 0x5f
        /*0132*/ 	.short	0x0101


	//----- nvinfo : EIATTR_VRC_CTA_INIT_COUNT
	.align		4
        /*0134*/ 	.byte	0x02, 0x4a
	.zero		1
	.zero		1


	//----- nvinfo : EIATTR_EXIT_INSTR_OFFSETS
	.align		4
        /*0138*/ 	.byte	0x04, 0x1c
        /*013a*/ 	.short	(.L_47 - .L_46)


	//   ....[0]....
.L_46:
        /*013c*/ 	.word	0x000000a0


	//   ....[1]....
        /*0140*/ 	.word	0x00000a30


	//   ....[2]....
        /*0144*/ 	.word	0x00001380


	//   ....[3]....
        /*0148*/ 	.word	0x00002920


	//----- nvinfo : EIATTR_CRS_STACK_SIZE
	.align		4
.L_47:
        /*014c*/ 	.byte	0x04, 0x1e
        /*014e*/ 	.short	(.L_49 - .L_48)
.L_48:
        /*0150*/ 	.word	0x00000000


	//----- nvinfo : EIATTR_CBANK_PARAM_SIZE
	.align		4
.L_49:
        /*0154*/ 	.byte	0x03, 0x19
        /*0156*/ 	.short	0x0080


	//----- nvinfo : EIATTR_PARAM_CBANK
	.align		4
        /*0158*/ 	.byte	0x04, 0x0a
        /*015a*/ 	.short	(.L_51 - .L_50)
	.align		4
.L_50:
        /*015c*/ 	.word	index@(.nv.constant0._Z19generateStereoImagePKdPKhS2_PdS3_PhS3_S3_iiddddddii)
        /*0160*/ 	.short	0x0380
        /*0162*/ 	.short	0x0080


	//----- nvinfo : EIATTR_SW_WAR
	.align		4
.L_51:
        /*0164*/ 	.byte	0x04, 0x36
        /*0166*/ 	.short	(.L_53 - .L_52)
.L_52:
        /*0168*/ 	.word	0x00000008
.L_53:


//--------------------- .nv.callgraph             --------------------------
	.section	.nv.callgraph,"",@"SHT_CUDA_CALLGRAPH"
	.align	4
	.sectionentsize	8
	.align		4
        /*0000*/ 	.word	0x00000000
	.align		4
        /*0004*/ 	.word	0xffffffff
	.align		4
        /*0008*/ 	.word	0x00000000
	.align		4
        /*000c*/ 	.word	0xfffffffe
	.align		4
        /*0010*/ 	.word	0x00000000
	.align		4
        /*0014*/ 	.word	0xfffffffd
	.align		4
        /*0018*/ 	.word	0x00000000
	.align		4
        /*001c*/ 	.word	0xfffffffc


//--------------------- .text._Z19generateStereoImagePKdPKhS2_PdS3_PhS3_S3_iiddddddii --------------------------
	.section	.text._Z19generateStereoImagePKdPKhS2_PdS3_PhS3_S3_iiddddddii,"ax",@progbits
	.align	128
        .global         _Z19generateStereoImagePKdPKhS2_PdS3_PhS3_S3_iiddddddii
        .type           _Z19generateStereoImagePKdPKhS2_PdS3_PhS3_S3_iiddddddii,@function
        .size           _Z19generateStereoImagePKdPKhS2_PdS3_PhS3_S3_iiddddddii,(.L_x_54 - _Z19generateStereoImagePKdPKhS2_PdS3_PhS3_S3_iiddddddii)
        .other          _Z19generateStereoImagePKdPKhS2_PdS3_PhS3_S3_iiddddddii,@"STO_CUDA_ENTRY STV_DEFAULT"
_Z19generateStereoImagePKdPKhS2_PdS3_PhS3_S3_iiddddddii:
.text._Z19generateStereoImagePKdPKhS2_PdS3_PhS3_S3_iiddddddii:
[----:B------:R-:W-:Y:S01]  /*0000*/  LDC R1, c[0x0][0x37c] ;  /* 0x0000df00ff017b82 */ /* 0x000fe20000000800 */
[----:B------:R-:W0:Y:S07]  /*0010*/  S2R R0, SR_TID.X ;  /* 0x0000000000007919 */ /* 0x000e2e0000002100 */
[----:B------:R-:W0:Y:S01]  /*0020*/  S2UR UR5, SR_CTAID.X ;  /* 0x00000000000579c3 */ /* 0x000e220000002500 */
[----:B------:R-:W1:Y:S07]  /*0030*/  LDCU.64 UR6, c[0x0][0x3c0] ;  /* 0x00007800ff0677ac */ /* 0x000e6e0008000a00 */
[----:B------:R-:W0:Y:S01]  /*0040*/  LDC R3, c[0x0][0x360] ;  /* 0x0000d800ff037b82 */ /* 0x000e220000000800 */
[----:B------:R-:W2:Y:S01]  /*0050*/  LDCU UR8, c[0x0][0x370] ;  /* 0x00006e00ff0877ac */ /* 0x000ea20008000800 */
[----:B-1----:R-:W-:Y:S01]  /*0060*/  UIMAD UR4, UR7, UR6, URZ ;  /* 0x00000006070472a4 */ /* 0x002fe2000f8e02ff */
[----:B0-----:R-:W-:-:S02]  /*0070*/  IMAD R0, R3, UR5, R0 ;  /* 0x0000000503007c24 */ /* 0x001fc4000f8e0200 */
[----:B--2---:R-:W-:-:S03]  /*0080*/  IMAD R3, R3, UR8, RZ ;  /* 0x0000000803037c24 */ /* 0x004fc6000f8e02ff */
[----:B------:R-:W-:-:S13]  /*0090*/  ISETP.GE.AND P0, PT, R0, UR4, PT ;  /* 0x0000000400007c0c */ /* 0x000fda000bf06270 */
[----:B------:R-:W-:Y:S05]  /*00a0*/  @P0 EXIT ;  /* 0x000000000000094d */ /* 0x000fea0003800000 */
[----:B------:R-:W0:Y:S01]  /*00b0*/  LDC.64 R4, c[0x0][0x3f8] ;  /* 0x0000fe00ff047b82 */ /* 0x000e220000000a00 */
[----:B------:R-:W1:Y:S01]  /*00c0*/  I2F.F64 R14, UR6 ;  /* 0x00000006000e7d12 */ /* 0x000e620008201c00 */
[----:B------:R-:W2:Y:S01]  /*00d0*/  LDCU.64 UR8, c[0x0][0x358] ;  /* 0x00006b00ff0877ac */ /* 0x000ea20008000a00 */
[----:B------:R-:W3:Y:S05]  /*00e0*/  LDCU.64 UR14, c[0x0][0x3c8] ;  /* 0x00007900ff0e77ac */ /* 0x000eea0008000a00 */
[----:B------:R-:W4:Y:S01]  /*00f0*/  LDC R8, c[0x0][0x3c0] ;  /* 0x0000f000ff087b82 */ /* 0x000f220000000800 */
[----:B------:R-:W0:Y:S01]  /*0100*/  LDCU UR5, c[0x0][0x3dc] ;  /* 0x00007b80ff0577ac */ /* 0x000e220008000800 */
[----:B------:R-:W0:Y:S06]  /*0110*/  LDCU UR7, c[0x0][0x3f4] ;  /* 0x00007e80ff0777ac */ /* 0x000e2c0008000800 */
[----:B------:R-:W1:Y:S01]  /*0120*/  LDC.64 R34, c[0x0][0x380] ;  /* 0x0000e000ff227b82 */ /* 0x000e620000000a00 */
[----:B------:R-:W0:Y:S01]  /*0130*/  LDCU.64 UR10, c[0x0][0x390] ;  /* 0x00007200ff0a77ac */ /* 0x000e220008000a00 */
[----:B------:R-:W0:Y:S06]  /*0140*/  LDCU.64 UR16, c[0x0][0x3a8] ;  /* 0x00007500ff1077ac */ /* 0x000e2c0008000a00 */
[----:B------:R-:W1:Y:S01]  /*0150*/  LDC.64 R32, c[0x0][0x3d8] ;  /* 0x0000f600ff207b82 */ /* 0x000e620000000a00 */
[----:B0-----:R-:W-:Y:S01]  /*0160*/  ISETP.EQ.AND P1, PT, R4, 0x3, PT ;  /* 0x000000030400780c */ /* 0x001fe20003f22270 */
[----:B------:R-:W0:Y:S01]  /*0170*/  LDCU.64 UR12, c[0x0][0x388] ;  /* 0x00007100ff0c77ac */ /* 0x000e220008000a00 */
[----:B------:R-:W-:-:S13]  /*0180*/  ISETP.NE.AND P0, PT, R5, RZ, PT ;  /* 0x000000ff0500720c */ /* 0x000fda0003f05270 */
[----:B--234-:R-:W-:Y:S05]  /*0190*/  @P0 BRA P1, `(.L_x_0) ;  /* 0x0000000800280947 */ /* 0x01cfea0000800000 */
[----:B------:R-:W-:Y:S01]  /*01a0*/  BSSY.RECONVERGENT B1, `(.L_x_1) ;  /* 0x0000088000017945 */ /* 0x000fe20003800200 */
.L_x_10:
[C---:B-1----:R-:W-:Y:S01]  /*01b0*/  IMAD.WIDE R28, R0.reuse, 0x8, R34 ;  /* 0x00000008001c7825 */ /* 0x042fe200078e0222 */
[----:B------:R-:W-:-:S04]  /*01c0*/  IADD3 R4, P0, PT, R0, UR10, RZ ;  /* 0x0000000a00047c10 */ /* 0x000fc8000ff1e0ff */
[----:B------:R-:W-:Y:S01]  /*01d0*/  LEA.HI.X.SX32 R5, R0, UR11, 0x1, P0 ;  /* 0x0000000b00057c11 */ /* 0x000fe200080f0eff */
[----:B------:R-:W2:Y:S04]  /*01e0*/  LDG.E.64 R28, desc[UR8][R28.64] ;  /* 0x000000081c1c7981 */ /* 0x000ea8000c1e1b00 */
[----:B------:R-:W3:Y:S01]  /*01f0*/  LDG.E.U8 R4, desc[UR8][R4.64] ;  /* 0x0000000804047981 */ /* 0x000ee2000c1e1100 */
[----:B------:R-:W-:Y:S01]  /*0200*/  BSSY.RECONVERGENT B2, `(.L_x_2) ;  /* 0x000007e000027945 */ /* 0x000fe20003800200 */
[----:B--2---:R-:W-:-:S06]  /*0210*/  DSETP.GT.AND P0, PT, R28, RZ, PT ;  /* 0x000000ff1c00722a */ /* 0x004fcc0003f04000 */
[----:B---3--:R-:W-:-:S13]  /*0220*/  ISETP.NE.OR P0, PT, R4, RZ, !P0 ;  /* 0x000000ff0400720c */ /* 0x008fda0004705670 */
[----:B------:R-:W-:Y:S05]  /*0230*/  @P0 BRA `(.L_x_3) ;  /* 0x0000000400e80947 */ /* 0x000fea0003800000 */
[----:B------:R-:W-:Y:S01]  /*0240*/  IABS R2, R8 ;  /* 0x0000000800027213 */ /* 0x000fe20000000000 */
[----:B------:R-:W-:-:S03]  /*0250*/  IMAD R9, R0, 0x3, RZ ;  /* 0x0000000300097824 */ /* 0x000fc600078e02ff */
[----:B------:R-:W1:Y:S08]  /*0260*/  I2F.RP R20, R2 ;  /* 0x0000000200147306 */ /* 0x000e700000209400 */
[----:B------:R-:W2:Y:S01]  /*0270*/  MUFU.RCP64H R5, R29 ;  /* 0x0000001d00057308 */ /* 0x000ea20000001800 */
[----:B------:R-:W-:Y:S01]  /*0280*/  IMAD.MOV.U32 R4, RZ, RZ, 0x1 ;  /* 0x00000001ff047424 */ /* 0x000fe200078e00ff */
[----:B------:R-:W-:-:S02]  /*0290*/  SHF.R.S32.HI R10, RZ, 0x1f, R9 ;  /* 0x0000001fff0a7819 */ /* 0x000fc40000011409 */
[----:B0-----:R-:W-:-:S04]  /*02a0*/  IADD3 R16, P0, PT, R9, UR12, RZ ;  /* 0x0000000c09107c10 */ /* 0x001fc8000ff1e0ff */
[----:B-1----:R-:W0:Y:S01]  /*02b0*/  MUFU.RCP R20, R20 ;  /* 0x0000001400147308 */ /* 0x002e220000001000 */
[----:B------:R-:W-:-:S05]  /*02c0*/  IADD3.X R17, PT, PT, R10, UR13, RZ, P0, !PT ;  /* 0x0000000d0a117c10 */ /* 0x000fca00087fe4ff */
[----:B------:R-:W5:Y:S01]  /*02d0*/  LDG.E.U8 R11, desc[UR8][R16.64+0x2] ;  /* 0x00000208100b7981 */ /* 0x000f62000c1e1100 */
[----:B--2---:R-:W-:-:S03]  /*02e0*/  DFMA R18, -R28, R4, 1 ;  /* 0x3ff000001c12742b */ /* 0x004fc60000000104 */
[----:B------:R-:W5:Y:S04]  /*02f0*/  LDG.E.U8 R12, desc[UR8][R16.64+0x1] ;  /* 0x00000108100c7981 */ /* 0x000f68000c1e1100 */
[----:B------:R1:W5:Y:S01]  /*0300*/  LDG.E.U8 R13, desc[UR8][R16.64] ;  /* 0x00000008100d7981 */ /* 0x000362000c1e1100 */
[----:B------:R-:W-:Y:S01]  /*0310*/  IABS R27, R0 ;  /* 0x00000000001b7213 */ /* 0x000fe20000000000 */
[----:B------:R-:W-:Y:S01]  /*0320*/  BSSY.RECONVERGENT B3, `(.L_x_4) ;  /* 0x0000025000037945 */ /* 0x000fe20003800200 */
[----:B0-----:R-:W-:Y:S01]  /*0330*/  VIADD R6, R20, 0xffffffe ;  /* 0x0ffffffe14067836 */ /* 0x001fe20000000000 */
[----:B------:R-:W-:-:S03]  /*0340*/  ISETP.GE.AND P2, PT, R0, RZ, PT ;  /* 0x000000ff0000720c */ /* 0x000fc60003f46270 */
[----:B------:R0:W2:Y:S01]  /*0350*/  F2I.FTZ.U32.TRUNC.NTZ R7, R6 ;  /* 0x0000000600077305 */ /* 0x0000a2000021f000 */
[----:B-1----:R-:W-:Y:S01]  /*0360*/  DFMA R16, R18, R18, R18 ;  /* 0x000000121210722b */ /* 0x002fe20000000012 */
[----:B0-----:R-:W-:-:S07]  /*0370*/  IMAD.MOV.U32 R6, RZ, RZ, RZ ;  /* 0x000000ffff067224 */ /* 0x001fce00078e00ff */
[----:B------:R-:W-:Y:S01]  /*0380*/  DFMA R4, R4, R16, R4 ;  /* 0x000000100404722b */ /* 0x000fe20000000004 */
[----:B--2---:R-:W-:-:S04]  /*0390*/  IMAD.MOV R21, RZ, RZ, -R7 ;  /* 0x000000ffff157224 */ /* 0x004fc800078e0a07 */
[----:B------:R-:W-:-:S04]  /*03a0*/  IMAD.MOV.U32 R19, RZ, RZ, R21 ;  /* 0x000000ffff137224 */ /* 0x000fc800078e0015 */
[----:B------:R-:W-:-:S04]  /*03b0*/  IMAD R19, R19, R2, RZ ;  /* 0x0000000213137224 */ /* 0x000fc800078e02ff */
[----:B------:R-:W-:-:S06]  /*03c0*/  IMAD.HI.U32 R7, R7, R19, R6 ;  /* 0x0000001307077227 */ /* 0x000fcc00078e0006 */
[----:B------:R-:W-:Y:S01]  /*03d0*/  IMAD.HI.U32 R16, R7, R27, RZ ;  /* 0x0000001b07107227 */ /* 0x000fe200078e00ff */
[----:B------:R-:W-:-:S03]  /*03e0*/  DFMA R6, -R28, R4, 1 ;  /* 0x3ff000001c06742b */ /* 0x000fc60000000104 */
[----:B------:R-:W-:-:S04]  /*03f0*/  IMAD.MOV R16, RZ, RZ, -R16 ;  /* 0x000000ffff107224 */ /* 0x000fc800078e0a10 */
[----:B------:R-:W-:Y:S01]  /*0400*/  IMAD R27, R2, R16, R27 ;  /* 0x00000010021b7224 */ /* 0x000fe200078e021b */
[----:B------:R-:W-:-:S04]  /*0410*/  DFMA R6, R4, R6, R4 ;  /* 0x000000060406722b */ /* 0x000fc80000000004 */
[----:B------:R-:W-:-:S04]  /*0420*/  ISETP.GT.U32.AND P0, PT, R2, R27, PT ;  /* 0x0000001b0200720c */ /* 0x000fc80003f04070 */
[----:B------:R-:W-:-:S08]  /*0430*/  DMUL R36, R6, 10 ;  /* 0x4024000006247828 */ /* 0x000fd00000000000 */
[----:B------:R-:W-:Y:S01]  /*0440*/  DFMA R4, -R28, R36, 10 ;  /* 0x402400001c04742b */ /* 0x000fe20000000124 */
[----:B------:R-:W-:Y:S01]  /*0450*/  @!P0 IMAD.IADD R27, R27, 0x1, -R2 ;  /* 0x000000011b1b8824 */ /* 0x000fe200078e0a02 */
[----:B------:R-:W-:-:S04]  /*0460*/  ISETP.NE.AND P0, PT, R8, RZ, PT ;  /* 0x000000ff0800720c */ /* 0x000fc80003f05270 */
[----:B------:R-:W-:Y:S02]  /*0470*/  ISETP.GT.U32.AND P1, PT, R2, R27, PT ;  /* 0x0000001b0200720c */ /* 0x000fe40003f24070 */
[----:B------:R-:W-:-:S11]  /*0480*/  DFMA R36, R6, R4, R36 ;  /* 0x000000040624722b */ /* 0x000fd60000000024 */
[----:B------:R-:W-:Y:S02]  /*0490*/  @!P1 IMAD.IADD R27, R27, 0x1, -R2 ;  /* 0x000000011b1b9824 */ /* 0x000fe400078e0a02 */
[----:B------:R-:W-:Y:S02]  /*04a0*/  FFMA R2, RZ, R29, R37 ;  /* 0x0000001dff027223 */ /* 0x000fe40000000025 */
[----:B------:R-:W-:Y:S01]  /*04b0*/  @!P2 IMAD.MOV R27, RZ, RZ, -R27 ;  /* 0x000000ffff1ba224 */ /* 0x000fe200078e0a1b */
[----:B------:R-:W-:Y:S02]  /*04c0*/  @!P0 LOP3.LUT R27, RZ, R8, RZ, 0x33, !PT ;  /* 0x00000008ff1b8212 */ /* 0x000fe400078e33ff */
[----:B------:R-:W-:-:S13]  /*04d0*/  FSETP.GT.AND P1, PT, |R2|, 1.469367938527859385e-39, PT ;  /* 0x001000000200780b */ /* 0x000fda0003f24200 */
[----:B------:R-:W-:Y:S05]  /*04e0*/  @P1 BRA `(.L_x_5) ;  /* 0x0000000000201947 */ /* 0x000fea0003800000 */
[----:B------:R-:W-:Y:S01]  /*04f0*/  IMAD.MOV.U32 R20, RZ, RZ, RZ ;  /* 0x000000ffff147224 */ /* 0x000fe200078e00ff */
[----:B------:R-:W-:Y:S01]  /*0500*/  MOV R2, 0x550 ;  /* 0x0000055000027802 */ /* 0x000fe20000000f00 */
[----:B------:R-:W-:Y:S02]  /*0510*/  IMAD.MOV.U32 R21, RZ, RZ, 0x40240000 ;  /* 0x40240000ff157424 */ /* 0x000fe400078e00ff */
[----:B------:R-:W-:Y:S02]  /*0520*/  IMAD.MOV.U32 R18, RZ, RZ, R28 ;  /* 0x000000ffff127224 */ /* 0x000fe400078e001c */
[----:B------:R-:W-:-:S07]  /*0530*/  IMAD.MOV.U32 R19, RZ, RZ, R29 ;  /* 0x000000ffff137224 */ /* 0x000fce00078e001d */
[----:B-----5:R-:W-:Y:S05]  /*0540*/  CALL.REL.NOINC `($__internal_0_$__cuda_sm20_div_rn_f64_full) ;  /* 0x0000002000f87944 */ /* 0x020fea0003c00000 */
[----:B------:R-:W-:Y:S02]  /*0550*/  IMAD.MOV.U32 R36, RZ, RZ, R30 ;  /* 0x000000ffff247224 */ /* 0x000fe400078e001e */
[----:B------:R-:W-:-:S07]  /*0560*/  IMAD.MOV.U32 R37, RZ, RZ, R31 ;  /* 0x000000ffff257224 */ /* 0x000fce00078e001f */
.L_x_5:
[----:B------:R-:W-:Y:S05]  /*0570*/  BSYNC.RECONVERGENT B3 ;  /* 0x0000000000037941 */ /* 0x000fea0003800200 */
.L_x_4:
[----:B------:R-:W0:Y:S01]  /*0580*/  MUFU.RCP64H R7, UR5 ;  /* 0x0000000500077d08 */ /* 0x000e220008001800 */
[----:B------:R-:W-:Y:S01]  /*0590*/  IMAD.MOV.U32 R6, RZ, RZ, 0x1 ;  /* 0x00000001ff067424 */ /* 0x000fe200078e00ff */
[----:B------:R-:W-:Y:S06]  /*05a0*/  BSSY.RECONVERGENT B3, `(.L_x_6) ;  /* 0x0000015000037945 */ /* 0x000fec0003800200 */
[----:B------:R-:W1:Y:S01]  /*05b0*/  I2F.F64 R4, R27 ;  /* 0x0000001b00047312 */ /* 0x000e620000201c00 */
[----:B0-----:R-:W-:Y:S02]  /*05c0*/  DFMA R16, R6, -R32, 1 ;  /* 0x3ff000000610742b */ /* 0x001fe40000000820 */
[----:B-1----:R-:W-:-:S06]  /*05d0*/  DADD R4, R4, -UR14 ;  /* 0x8000000e04047e29 */ /* 0x002fcc0008000000 */
[----:B------:R-:W-:Y:S02]  /*05e0*/  DFMA R16, R16, R16, R16 ;  /* 0x000000101010722b */ /* 0x000fe40000000010 */
[----:B------:R-:W-:-:S06]  /*05f0*/  DMUL R20, R28, R4 ;  /* 0x000000041c147228 */ /* 0x000fcc0000000000 */
[----:B------:R-:W-:-:S08]  /*0600*/  DFMA R6, R6, R16, R6 ;  /* 0x000000100606722b */ /* 0x000fd00000000006 */
[----:B------:R-:W-:Y:S01]  /*0610*/  DFMA R16, R6, -R32, 1 ;  /* 0x3ff000000610742b */ /* 0x000fe20000000820 */
[----:B------:R-:W-:-:S07]  /*0620*/  FSETP.GEU.AND P1, PT, |R21|, 6.5827683646048100446e-37, PT ;  /* 0x036000001500780b */ /* 0x000fce0003f2e200 */
[----:B------:R-:W-:-:S08]  /*0630*/  DFMA R16, R6, R16, R6 ;  /* 0x000000100610722b */ /* 0x000fd00000000006 */
[----:B------:R-:W-:-:S08]  /*0640*/  DMUL R30, R20, R16 ;  /* 0x00000010141e7228 */ /* 0x000fd00000000000 */
[----:B------:R-:W-:-:S08]  /*0650*/  DFMA R4, R30, -R32, R20 ;  /* 0x800000201e04722b */ /* 0x000fd00000000014 */
[----:B------:R-:W-:-:S10]  /*0660*/  DFMA R30, R16, R4, R30 ;  /* 0x00000004101e722b */ /* 0x000fd4000000001e */
[----:B------:R-:W-:-:S05]  /*0670*/  FFMA R2, RZ, UR5, R31 ;  /* 0x00000005ff027c23 */ /* 0x000fca000800001f */
[----:B------:R-:W-:-:S13]  /*0680*/  FSETP.GT.AND P0, PT, |R2|, 1.469367938527859385e-39, PT ;  /* 0x001000000200780b */ /* 0x000fda0003f04200 */
[----:B------:R-:W-:Y:S05]  /*0690*/  @P0 BRA P1, `(.L_x_7) ;  /* 0x0000000000140947 */ /* 0x000fea0000800000 */
[----:B------:R-:W0:Y:S01]  /*06a0*/  LDCU.64 UR18, c[0x0][0x3d8] ;  /* 0x00007b00ff1277ac */ /* 0x000e220008000a00 */
[----:B------:R-:W-:Y:S01]  /*06b0*/  MOV R2, 0x6f0 ;  /* 0x000006f000027802 */ /* 0x000fe20000000f00 */
[----:B0-----:R-:W-:Y:S02]  /*06c0*/  IMAD.U32 R18, RZ, RZ, UR18 ;  /* 0x00000012ff127e24 */ /* 0x001fe4000f8e00ff */
[----:B------:R-:W-:-:S07]  /*06d0*/  IMAD.U32 R19, RZ, RZ, UR19 ;  /* 0x00000013ff137e24 */ /* 0x000fce000f8e00ff */
[----:B-----5:R-:W-:Y:S05]  /*06e0*/  CALL.REL.NOINC `($__internal_0_$__cuda_sm20_div_rn_f64_full) ;  /* 0x0000002000907944 */ /* 0x020fea0003c00000 */
.L_x_7:
[----:B------:R-:W-:Y:S05]  /*06f0*/  BSYNC.RECONVERGENT B3 ;  /* 0x0000000000037941 */ /* 0x000fea0003800200 */
.L_x_6:
[----:B------:R-:W0:Y:S01]  /*0700*/  LDC.64 R4, c[0x0][0x3f0] ;  /* 0x0000fc00ff047b82 */ /* 0x000e220000000a00 */
[----:B------:R-:W0:Y:S01]  /*0710*/  MUFU.RCP64H R7, UR7 ;  /* 0x0000000700077d08 */ /* 0x000e220008001800 */
[----:B------:R-:W-:Y:S01]  /*0720*/  IMAD.MOV.U32 R6, RZ, RZ, 0x1 ;  /* 0x00000001ff067424 */ /* 0x000fe200078e00ff */
[----:B------:R-:W-:Y:S05]  /*0730*/  BSSY.RECONVERGENT B3, `(.L_x_8) ;  /* 0x0000018000037945 */ /* 0x000fea0003800200 */
[----:B------:R-:W1:Y:S08]  /*0740*/  LDC.64 R16, c[0x0][0x3e0] ;  /* 0x0000f800ff107b82 */ /* 0x000e700000000a00 */
[----:B------:R-:W1:Y:S01]  /*0750*/  LDC.64 R18, c[0x0][0x3e8] ;  /* 0x0000fa00ff127b82 */ /* 0x000e620000000a00 */
[----:B0-----:R-:W-:-:S08]  /*0760*/  DFMA R20, R6, -R4, 1 ;  /* 0x3ff000000614742b */ /* 0x001fd00000000804 */
[----:B------:R-:W-:-:S08]  /*0770*/  DFMA R20, R20, R20, R20 ;  /* 0x000000141414722b */ /* 0x000fd00000000014 */
[----:B------:R-:W-:Y:S02]  /*0780*/  DFMA R20, R6, R20, R6 ;  /* 0x000000140614722b */ /* 0x000fe40000000006 */
[----:B-1----:R-:W-:-:S06]  /*0790*/  DFMA R16, R16, R18, R30 ;  /* 0x000000121010722b */ /* 0x002fcc000000001e */
[----:B------:R-:W-:Y:S02]  /*07a0*/  DFMA R6, R20, -R4, 1 ;  /* 0x3ff000001406742b */ /* 0x000fe40000000804 */
[----:B------:R-:W-:-:S06]  /*07b0*/  DMUL R36, R16, R36 ;  /* 0x0000002410247228 */ /* 0x000fcc0000000000 */
[----:B------:R-:W-:-:S04]  /*07c0*/  DFMA R6, R20, R6, R20 ;  /* 0x000000061406722b */ /* 0x000fc80000000014 */
[----:B------:R-:W-:-:S04]  /*07d0*/  FSETP.GEU.AND P1, PT, |R37|, 6.5827683646048100446e-37, PT ;  /* 0x036000002500780b */ /* 0x000fc80003f2e200 */
[----:B------:R-:W-:-:S08]  /*07e0*/  DMUL R30, R36, R6 ;  /* 0x00000006241e7228 */ /* 0x000fd00000000000 */
[----:B------:R-:W-:-:S08]  /*07f0*/  DFMA R4, R30, -R4, R36 ;  /* 0x800000041e04722b */ /* 0x000fd00000000024 */
[----:B------:R-:W-:-:S10]  /*0800*/  DFMA R30, R6, R4, R30 ;  /* 0x00000004061e722b */ /* 0x000fd4000000001e */
[----:B------:R-:W-:-:S05]  /*0810*/  FFMA R2, RZ, UR7, R31 ;  /* 0x00000007ff027c23 */ /* 0x000fca000800001f */
[----:B------:R-:W-:-:S13]  /*0820*/  FSETP.GT.AND P0, PT, |R2|, 1.469367938527859385e-39, PT ;  /* 0x001000000200780b */ /* 0x000fda0003f04200 */
[----:B------:R-:W-:Y:S05]  /*0830*/  @P0 BRA P1, `(.L_x_9) ;  /* 0x00000000001c0947 */ /* 0x000fea0000800000 */
[----:B------:R-:W0:Y:S01]  /*0840*/  LDCU.64 UR18, c[0x0][0x3f0] ;  /* 0x00007e00ff1277ac */ /* 0x000e220008000a00 */
[----:B------:R-:W-:Y:S01]  /*0850*/  IMAD.MOV.U32 R20, RZ, RZ, R36 ;  /* 0x000000ffff147224 */ /* 0x000fe200078e0024 */
[----:B------:R-:W-:Y:S01]  /*0860*/  MOV R2, 0x8b0 ;  /* 0x000008b000027802 */ /* 0x000fe20000000f00 */
[----:B------:R-:W-:Y:S02]  /*0870*/  IMAD.MOV.U32 R21, RZ, RZ, R37 ;  /* 0x000000ffff157224 */ /* 0x000fe400078e0025 */
[----:B0-----:R-:W-:Y:S02]  /*0880*/  IMAD.U32 R18, RZ, RZ, UR18 ;  /* 0x00000012ff127e24 */ /* 0x001fe4000f8e00ff */
[----:B------:R-:W-:-:S07]  /*0890*/  IMAD.U32 R19, RZ, RZ, UR19 ;  /* 0x00000013ff137e24 */ /* 0x000fce000f8e00ff */
[----:B-----5:R-:W-:Y:S05]  /*08a0*/  CALL.REL.NOINC `($__internal_0_$__cuda_sm20_div_rn_f64_full) ;  /* 0x0000002000207944 */ /* 0x020fea0003c00000 */
.L_x_9:
[----:B------:R-:W-:Y:S05]  /*08b0*/  BSYNC.RECONVERGENT B3 ;  /* 0x0000000000037941 */ /* 0x000fea0003800200 */
.L_x_8:
[----:B------:R-:W-:Y:S01]  /*08c0*/  DADD R30, R30, 1 ;  /* 0x3ff000001e1e7429 */ /* 0x000fe20000000000 */
[----:B------:R-:W0:Y:S01]  /*08d0*/  LDC.64 R6, c[0x0][0x398] ;  /* 0x0000e600ff067b82 */ /* 0x000e220000000a00 */
[----:B------:R-:W-:-:S04]  /*08e0*/  IADD3 R20, P0, PT, R9, UR16, RZ ;  /* 0x0000001009147c10 */ /* 0x000fc8000ff1e0ff */
[----:B------:R-:W-:Y:S02]  /*08f0*/  IADD3.X R21, PT, PT, R10, UR17, RZ, P0, !PT ;  /* 0x000000110a157c10 */ /* 0x000fe400087fe4ff */
[----:B------:R-:W-:Y:S01]  /*0900*/  DMUL R30, R14, R30 ;  /* 0x0000001e0e1e7228 */ /* 0x000fe20000000000 */
[----:B------:R-:W1:Y:S07]  /*0910*/  LDC.64 R4, c[0x0][0x3b0] ;  /* 0x0000ec00ff047b82 */ /* 0x000e6e0000000a00 */
[----:B------:R-:W-:-:S10]  /*0920*/  DMUL R30, R30, 0.5 ;  /* 0x3fe000001e1e7828 */ /* 0x000fd40000000000 */
[----:B------:R-:W2:Y:S01]  /*0930*/  F2I.F64.TRUNC R30, R30 ;  /* 0x0000001e001e7311 */ /* 0x000ea2000030d100 */
[----:B-1----:R-:W-:Y:S01]  /*0940*/  IMAD.WIDE R4, R0, 0x8, R4 ;  /* 0x0000000800047825 */ /* 0x002fe200078e0204 */
[----:B--2---:R-:W-:-:S06]  /*0950*/  IADD3 R27, PT, PT, R30, R0, -R27 ;  /* 0x000000001e1b7210 */ /* 0x004fcc0007ffe81b */
[----:B------:R-:W-:Y:S01]  /*0960*/  I2F.F64 R18, R30 ;  /* 0x0000001e00127312 */ /* 0x000fe20000201c00 */
[----:B0-----:R-:W-:-:S07]  /*0970*/  IMAD.WIDE R6, R27, 0x8, R6 ;  /* 0x000000081b067825 */ /* 0x001fce00078e0206 */
[----:B------:R-:W0:Y:S02]  /*0980*/  I2F.F64 R16, R27 ;  /* 0x0000001b00107312 */ /* 0x000e240000201c00 */
[----:B0-----:R1:W-:Y:S04]  /*0990*/  STG.E.64 desc[UR8][R6.64], R16 ;  /* 0x0000001006007986 */ /* 0x0013e8000c101b08 */
[----:B-----5:R1:W-:Y:S04]  /*09a0*/  STG.E.U8 desc[UR8][R20.64], R13 ;  /* 0x0000000d14007986 */ /* 0x0203e8000c101108 */
[----:B------:R1:W-:Y:S04]  /*09b0*/  STG.E.U8 desc[UR8][R20.64+0x1], R12 ;  /* 0x0000010c14007986 */ /* 0x0003e8000c101108 */
[----:B------:R1:W-:Y:S04]  /*09c0*/  STG.E.U8 desc[UR8][R20.64+0x2], R11 ;  /* 0x0000020b14007986 */ /* 0x0003e8000c101108 */
[----:B------:R1:W-:Y:S02]  /*09d0*/  STG.E.64 desc[UR8][R4.64], R18 ;  /* 0x0000001204007986 */ /* 0x0003e4000c101b08 */
.L_x_3:
[----:B0-----:R-:W-:Y:S05]  /*09e0*/  BSYNC.RECONVERGENT B2 ;  /* 0x0000000000027941 */ /* 0x001fea0003800200 */
.L_x_2:
[----:B------:R-:W-:-:S05]  /*09f0*/  IMAD.IADD R0, R3, 0x1, R0 ;  /* 0x0000000103007824 */ /* 0x000fca00078e0200 */
[----:B------:R-:W-:-:S13]  /*0a00*/  ISETP.GE.AND P0, PT, R0, UR4, PT ;  /* 0x0000000400007c0c */ /* 0x000fda000bf06270 */
[----:B------:R-:W-:Y:S05]  /*0a10*/  @!P0 BRA `(.L_x_10) ;  /* 0xfffffff400e48947 */ /* 0x000fea000383ffff */
[----:B------:R-:W-:Y:S05]  /*0a20*/  BSYNC.RECONVERGENT B1 ;  /* 0x0000000000017941 */ /* 0x000fea0003800200 */
.L_x_1:
[----:B------:R-:W-:Y:S05]  /*0a30*/  EXIT ;  /* 0x000000000000794d */ /* 0x000fea0003800000 */
.L_x_0:
[----:B------:R-:W2:Y:S01]  /*0a40*/  LDC R8, c[0x0][0x3c0] ;  /* 0x0000f000ff087b82 */ /* 0x000ea20000000800 */
[----:B------:R-:W-:Y:S01]  /*0a50*/  ISETP.GT.AND P0, PT, R5, -0x1, PT ;  /* 0xffffffff0500780c */ /* 0x000fe20003f04270 */
[----:B------:R-:W3:Y:S01]  /*0a60*/  LDCU.64 UR14, c[0x0][0x3c8] ;  /* 0x00007900ff0e77ac */ /* 0x000ee20008000a00 */
[----:B------:R-:W4:Y:S05]  /*0a70*/  LDCU UR5, c[0x0][0x3dc] ;  /* 0x00007b80ff0577ac */ /* 0x000f2a0008000800 */
[----:B-1----:R-:W1:Y:S01]  /*0a80*/  LDC.64 R32, c[0x0][0x380] ;  /* 0x0000e000ff207b82 */ /* 0x002e620000000a00 */
[----:B------:R-:W1:Y:S01]  /*0a90*/  LDCU UR7, c[0x0][0x3f4] ;  /* 0x00007e80ff0777ac */ /* 0x000e620008000800 */
[----:B------:R-:W1:Y:S06]  /*0aa0*/  LDCU.64 UR10, c[0x0][0x390] ;  /* 0x00007200ff0a77ac */ /* 0x000e6c0008000a00 */
[----:B------:R-:W1:Y:S01]  /*0ab0*/  LDC.64 R28, c[0x0][0x3d8] ;  /* 0x0000f600ff1c7b82 */ /* 0x000e620000000a00 */
[----:B------:R-:W1:Y:S01]  /*0ac0*/  LDCU.64 UR18, c[0x0][0x3a8] ;  /* 0x00007500ff1277ac */ /* 0x000e620008000a00 */
[----:B0-----:R-:W0:Y:S01]  /*0ad0*/  LDCU.64 UR12, c[0x0][0x388] ;  /* 0x00007100ff0c77ac */ /* 0x001e220008000a00 */
[----:B------:R-:W-:Y:S05]  /*0ae0*/  @P0 BRA `(.L_x_11) ;  /* 0x0000000800280947 */ /* 0x000fea0003800000 */
[----:B------:R-:W-:Y:S01]  /*0af0*/  BSSY.RECONVERGENT B1, `(.L_x_12) ;  /* 0x0000088000017945 */ /* 0x000fe20003800200 */
.L_x_21:
[C---:B-1----:R-:W-:Y:S01]  /*0b00*/  IMAD.WIDE R34, R0.reuse, 0x8, R32 ;  /* 0x0000000800227825 */ /* 0x042fe200078e0220 */
[----:B------:R-:W-:-:S04]  /*0b10*/  IADD3 R4, P0, PT, R0, UR10, RZ ;  /* 0x0000000a00047c10 */ /* 0x000fc8000ff1e0ff */
[----:B------:R-:W-:Y:S01]  /*0b20*/  LEA.HI.X.SX32 R5, R0, UR11, 0x1, P0 ;  /* 0x0000000b00057c11 */ /* 0x000fe200080f0eff */
[----:B------:R-:W5:Y:S04]  /*0b30*/  LDG.E.64 R34, desc[UR8][R34.64] ;  /* 0x0000000822227981 */ /* 0x000f68000c1e1b00 */
[----:B------:R-:W3:Y:S01]  /*0b40*/  LDG.E.U8 R4, desc[UR8][R4.64] ;  /* 0x0000000804047981 */ /* 0x000ee2000c1e1100 */
[----:B------:R-:W-:Y:S01]  /*0b50*/  BSSY.RECONVERGENT B2, `(.L_x_13) ;  /* 0x000007e000027945 */ /* 0x000fe20003800200 */
[----:B-----5:R-:W-:-:S06]  /*0b60*/  DSETP.GT.AND P0, PT, R34, RZ, PT ;  /* 0x000000ff2200722a */ /* 0x020fcc0003f04000 */
[----:B---3--:R-:W-:-:S13]  /*0b70*/  ISETP.NE.OR P0, PT, R4, RZ, !P0 ;  /* 0x000000ff0400720c */ /* 0x008fda0004705670 */
[----:B------:R-:W-:Y:S05]  /*0b80*/  @P0 BRA `(.L_x_14) ;  /* 0x0000000400e80947 */ /* 0x000fea0003800000 */
[----:B--2---:R-:W-:Y:S01]  /*0b90*/  IABS R2, R8 ;  /* 0x0000000800027213 */ /* 0x004fe20000000000 */
        /* <DEDUP_REMOVED lines=15> */
[----:B------:R-:W-:Y:S02]  /*0c90*/  ISETP.GE.AND P1, PT, R0, RZ, PT ;  /* 0x000000ff0000720c */ /* 0x000fe40003f26270 */
[----:B------:R-:W-:Y:S01]  /*0ca0*/  ISETP.NE.AND P2, PT, R8, RZ, PT ;  /* 0x000000ff0800720c */ /* 0x000fe20003f45270 */
[----:B------:R0:W2:Y:S01]  /*0cb0*/  F2I.FTZ.U32.TRUNC.NTZ R7, R6 ;  /* 0x0000000600077305 */ /* 0x0000a2000021f000 */
[----:B-1----:R-:W-:Y:S01]  /*0cc0*/  DFMA R16, R18, R18, R18 ;  /* 0x000000121210722b */ /* 0x002fe20000000012 */
[----:B0-----:R-:W-:-:S07]  /*0cd0*/  IMAD.MOV.U32 R6, RZ, RZ, RZ ;  /* 0x000000ffff067224 */ /* 0x001fce00078e00ff */
[----:B------:R-:W-:Y:S01]  /*0ce0*/  DFMA R4, R4, R16, R4 ;  /* 0x000000100404722b */ /* 0x000fe20000000004 */
[----:B--2---:R-:W-:-:S04]  /*0cf0*/  IMAD.MOV R21, RZ, RZ, -R7 ;  /* 0x000000ffff157224 */ /* 0x004fc800078e0a07 */
[----:B------:R-:W-:-:S04]  /*0d00*/  IMAD.MOV.U32 R19, RZ, RZ, R21 ;  /* 0x000000ffff137224 */ /* 0x000fc800078e0015 */
[----:B------:R-:W-:-:S04]  /*0d10*/  IMAD R19, R19, R2, RZ ;  /* 0x0000000213137224 */ /* 0x000fc800078e02ff */
[----:B------:R-:W-:Y:S01]  /*0d20*/  IMAD.HI.U32 R16, R7, R19, R6 ;  /* 0x0000001307107227 */ /* 0x000fe200078e0006 */
[----:B------:R-:W-:-:S05]  /*0d30*/  DFMA R6, -R34, R4, 1 ;  /* 0x3ff000002206742b */ /* 0x000fca0000000104 */
[----:B------:R-:W-:-:S03]  /*0d40*/  IMAD.HI.U32 R16, R16, R27, RZ ;  /* 0x0000001b10107227 */ /* 0x000fc600078e00ff */
[----:B------:R-:W-:Y:S01]  /*0d50*/  DFMA R6, R4, R6, R4 ;  /* 0x000000060406722b */ /* 0x000fe20000000004 */
[----:B------:R-:W-:-:S04]  /*0d60*/  IMAD.MOV R16, RZ, RZ, -R16 ;  /* 0x000000ffff107224 */ /* 0x000fc800078e0a10 */
[----:B------:R-:W-:-:S03]  /*0d70*/  IMAD R27, R2, R16, R27 ;  /* 0x00000010021b7224 */ /* 0x000fc600078e021b */
[----:B------:R-:W-:Y:S02]  /*0d80*/  DMUL R36, R6, 10 ;  /* 0x4024000006247828 */ /* 0x000fe40000000000 */
[----:B------:R-:W-:-:S06]  /*0d90*/  ISETP.GT.U32.AND P0, PT, R2, R27, PT ;  /* 0x0000001b0200720c */ /* 0x000fcc0003f04070 */
[----:B------:R-:W-:-:S07]  /*0da0*/  DFMA R4, -R34, R36, 10 ;  /* 0x402400002204742b */ /* 0x000fce0000000124 */
[----:B------:R-:W-:Y:S01]  /*0db0*/  @!P0 IMAD.IADD R27, R27, 0x1, -R2 ;  /* 0x000000011b1b8824 */ /* 0x000fe200078e0a02 */
[----:B------:R-:W-:-:S04]  /*0dc0*/  DFMA R36, R6, R4, R36 ;  /* 0x000000040624722b */ /* 0x000fc80000000024 */
[----:B------:R-:W-:-:S13]  /*0dd0*/  ISETP.GT.U32.AND P0, PT, R2, R27, PT ;  /* 0x0000001b0200720c */ /* 0x000fda0003f04070 */
        /* <DEDUP_REMOVED lines=11> */
[----:B----45:R-:W-:Y:S05]  /*0e90*/  CALL.REL.NOINC `($__internal_0_$__cuda_sm20_div_rn_f64_full) ;  /* 0x0000001800a47944 */ /* 0x030fea0003c00000 */
[----:B------:R-:W-:Y:S02]  /*0ea0*/  IMAD.MOV.U32 R36, RZ, RZ, R30 ;  /* 0x000000ffff247224 */ /* 0x000fe400078e001e */
[----:B------:R-:W-:-:S07]  /*0eb0*/  IMAD.MOV.U32 R37, RZ, RZ, R31 ;  /* 0x000000ffff257224 */ /* 0x000fce00078e001f */
.L_x_16:
[----:B----4-:R-:W-:Y:S05]  /*0ec0*/  BSYNC.RECONVERGENT B3 ;  /* 0x0000000000037941 */ /* 0x010fea0003800200 */
.L_x_15:
        /* <DEDUP_REMOVED lines=23> */
.L_x_18:
[----:B------:R-:W-:Y:S05]  /*1040*/  BSYNC.RECONVERGENT B3 ;  /* 0x0000000000037941 */ /* 0x000fea0003800200 */
.L_x_17:
        /* <DEDUP_REMOVED lines=27> */
.L_x_20:
[----:B------:R-:W-:Y:S05]  /*1200*/  BSYNC.RECONVERGENT B3 ;  /* 0x0000000000037941 */ /* 0x000fea0003800200 */
.L_x_19:
        /* <DEDUP_REMOVED lines=18> */
.L_x_14:
[----:B0---4-:R-:W-:Y:S05]  /*1330*/  BSYNC.RECONVERGENT B2 ;  /* 0x0000000000027941 */ /* 0x011fea0003800200 */
.L_x_13:
[----:B------:R-:W-:-:S05]  /*1340*/  IMAD.IADD R0, R3, 0x1, R0 ;  /* 0x0000000103007824 */ /* 0x000fca00078e0200 */
[----:B------:R-:W-:-:S13]  /*1350*/  ISETP.GE.AND P0, PT, R0, UR4, PT ;  /* 0x0000000400007c0c */ /* 0x000fda000bf06270 */
[----:B------:R-:W-:Y:S05]  /*1360*/  @!P0 BRA `(.L_x_21) ;  /* 0xfffffff400e48947 */ /* 0x000fea000383ffff */
[----:B------:R-:W-:Y:S05]  /*1370*/  BSYNC.RECONVERGENT B1 ;  /* 0x0000000000017941 */ /* 0x000fea0003800200 */
.L_x_12:
[----:B------:R-:W-:Y:S05]  /*1380*/  EXIT ;  /* 0x000000000000794d */ /* 0x000fea0003800000 */
.L_x_11:
[C---:B------:R-:W-:Y:S01]  /*1390*/  IADD3 R9, PT, PT, -R5.reuse, 0x1, RZ ;  /* 0x0000000105097810 */ /* 0x040fe20007ffe1ff */
[----:B------:R-:W-:Y:S01]  /*13a0*/  IMAD.MOV R10, RZ, RZ, -R5 ;  /* 0x000000ffff0a7224 */ /* 0x000fe200078e0a05 */
[----:B--2---:R-:W-:Y:S01]  /*13b0*/  IADD3 R8, PT, PT, -R5, 0x3, RZ ;  /* 0x0000000305087810 */ /* 0x004fe20007ffe1ff */
[----:B----4-:R-:W-:-:S12]  /*13c0*/  ULEA UR5, UR6, 0xc, 0x2 ;  /* 0x0000000c06057891 */ /* 0x010fd8000f8e10ff */
.L_x_47:
[----:B-1----:R-:W1:Y:S01]  /*13d0*/  LDC.64 R32, c[0x0][0x380] ;  /* 0x0000e000ff207b82 */ /* 0x002e620000000a00 */
[----:B--2---:R-:W2:Y:S07]  /*13e0*/  LDCU.64 UR6, c[0x0][0x390] ;  /* 0x00007200ff0677ac */ /* 0x004eae0008000a00 */
[----:B0-----:R-:W4:Y:S01]  /*13f0*/  LDC R17, c[0x0][0x3c0] ;  /* 0x0000f000ff117b82 */ /* 0x001f220000000800 */
[----:B--2---:R-:W-:-:S04]  /*1400*/  IADD3 R4, P0, PT, R0, UR6, RZ ;  /* 0x0000000600047c10 */ /* 0x004fc8000ff1e0ff */
[C---:B------:R-:W-:Y:S01]  /*1410*/  LEA.HI.X.SX32 R5, R0.reuse, UR7, 0x1, P0 ;  /* 0x0000000700057c11 */ /* 0x040fe200080f0eff */
[----:B-1----:R-:W-:Y:S01]  /*1420*/  IMAD.WIDE R32, R0, 0x8, R32 ;  /* 0x0000000800207825 */ /* 0x002fe200078e0220 */
[----:B------:R-:W1:Y:S04]  /*1430*/  LDCU.64 UR6, c[0x0][0x388] ;  /* 0x00007100ff0677ac */ /* 0x000e680008000a00 */
[----:B------:R1:W2:Y:S04]  /*1440*/  LDG.E.U8 R5, desc[UR8][R4.64] ;  /* 0x0000000804057981 */ /* 0x0002a8000c1e1100 */
[----:B------:R-:W5:Y:S01]  /*1450*/  LDG.E.64 R32, desc[UR8][R32.64] ;  /* 0x0000000820207981 */ /* 0x000f62000c1e1b00 */
[----:B----4-:R-:W-:-:S04]  /*1460*/  IABS R13, R17 ;  /* 0x00000011000d7213 */ /* 0x010fc80000000000 */
[----:B------:R-:W4:Y:S08]  /*1470*/  I2F.RP R12, R13 ;  /* 0x0000000d000c7306 */ /* 0x000f300000209400 */
[----:B----4-:R-:W4:Y:S02]  /*1480*/  MUFU.RCP R12, R12 ;  /* 0x0000000c000c7308 */ /* 0x010f240000001000 */
[----:B----4-:R-:W-:-:S06]  /*1490*/  VIADD R6, R12, 0xffffffe ;  /* 0x0ffffffe0c067836 */ /* 0x010fcc0000000000 */
[----:B------:R4:W0:Y:S02]  /*14a0*/  F2I.FTZ.U32.TRUNC.NTZ R7, R6 ;  /* 0x0000000600077305 */ /* 0x000824000021f000 */
[----:B----4-:R-:W-:Y:S02]  /*14b0*/  IMAD.MOV.U32 R6, RZ, RZ, RZ ;  /* 0x000000ffff067224 */ /* 0x010fe400078e00ff */
[----:B0-----:R-:W-:-:S04]  /*14c0*/  IMAD.MOV R2, RZ, RZ, -R7 ;  /* 0x000000ffff027224 */ /* 0x001fc800078e0a07 */
[----:B------:R-:W-:Y:S01]  /*14d0*/  IMAD R11, R2, R13, RZ ;  /* 0x0000000d020b7224 */ /* 0x000fe200078e02ff */
[----:B------:R-:W-:-:S03]  /*14e0*/  IABS R2, R0 ;  /* 0x0000000000027213 */ /* 0x000fc60000000000 */
[----:B------:R-:W-:-:S06]  /*14f0*/  IMAD.HI.U32 R11, R7, R11, R6 ;  /* 0x0000000b070b7227 */ /* 0x000fcc00078e0006 */
[----:B------:R-:W-:-:S04]  /*1500*/  IMAD.HI.U32 R11, R11, R2, RZ ;  /* 0x000000020b0b7227 */ /* 0x000fc800078e00ff */
[----:B------:R-:W-:-:S04]  /*1510*/  IMAD.MOV R7, RZ, RZ, -R11 ;  /* 0x000000ffff077224 */ /* 0x000fc800078e0a0b */
[----:B------:R-:W-:-:S05]  /*1520*/  IMAD R2, R13, R7, R2 ;  /* 0x000000070d027224 */ /* 0x000fca00078e0202 */
[----:B------:R-:W-:-:S13]  /*1530*/  ISETP.GT.U32.AND P1, PT, R13, R2, PT ;  /* 0x000000020d00720c */ /* 0x000fda0003f24070 */
[----:B------:R-:W-:-:S05]  /*1540*/  @!P1 IMAD.IADD R2, R2, 0x1, -R13 ;  /* 0x0000000102029824 */ /* 0x000fca00078e0a0d */
[----:B------:R-:W-:Y:S01]  /*1550*/  ISETP.GE.U32.AND P0, PT, R2, R13, PT ;  /* 0x0000000d0200720c */ /* 0x000fe20003f06070 */
[----:B------:R-:W-:Y:S01]  /*1560*/  @!P1 VIADD R11, R11, 0x1 ;  /* 0x000000010b0b9836 */ /* 0x000fe20000000000 */
[----:B------:R-:W-:Y:S02]  /*1570*/  LOP3.LUT R2, R0, R17, RZ, 0x3c, !PT ;  /* 0x0000001100027212 */ /* 0x000fe400078e3cff */
[----:B------:R-:W-:Y:S02]  /*1580*/  ISETP.NE.AND P1, PT, R17, RZ, PT ;  /* 0x000000ff1100720c */ /* 0x000fe40003f25270 */
[----:B------:R-:W-:-:S07]  /*1590*/  ISETP.GE.AND P2, PT, R2, RZ, PT ;  /* 0x000000ff0200720c */ /* 0x000fce0003f46270 */
[----:B------:R-:W-:Y:S02]  /*15a0*/  @P0 VIADD R11, R11, 0x1 ;  /* 0x000000010b0b0836 */ /* 0x000fe40000000000 */
[----:B------:R-:W-:-:S04]  /*15b0*/  IMAD R12, R0, 0x3, RZ ;  /* 0x00000003000c7824 */ /* 0x000fc800078e02ff */
[----:B------:R-:W-:Y:S01]  /*15c0*/  @!P2 IMAD.MOV R11, RZ, RZ, -R11 ;  /* 0x000000ffff0ba224 */ /* 0x000fe200078e0a0b */
[----:B------:R-:W-:Y:S02]  /*15d0*/  @!P1 LOP3.LUT R11, RZ, R17, RZ, 0x33, !PT ;  /* 0x00000011ff0b9212 */ /* 0x000fe400078e33ff */
[----:B------:R-:W-:Y:S02]  /*15e0*/  SHF.R.S32.HI R13, RZ, 0x1f, R12 ;  /* 0x0000001fff0d7819 */ /* 0x000fe4000001140c */
[----:B-1----:R-:W-:Y:S01]  /*15f0*/  IADD3 R4, P1, PT, R12, UR6, RZ ;  /* 0x000000060c047c10 */ /* 0x002fe2000ff3e0ff */
[----:B------:R-:W-:Y:S01]  /*1600*/  IMAD.MOV R7, RZ, RZ, -R11 ;  /* 0x000000ffff077224 */ /* 0x000fe200078e0a0b */
[----:B------:R-:W-:Y:S03]  /*1610*/  BSSY.RECONVERGENT B1, `(.L_x_22) ;  /* 0x000012d000017945 */ /* 0x000fe60003800200 */
[----:B------:R-:W-:Y:S01]  /*1620*/  IMAD R26, R17, R7, R0 ;  /* 0x00000007111a7224 */ /* 0x000fe200078e0200 */
[----:B-----5:R-:W-:-:S06]  /*1630*/  DSETP.GT.AND P0, PT, R32, RZ, PT ;  /* 0x000000ff2000722a */ /* 0x020fcc0003f04000 */
[----:B--2---:R-:W-:Y:S02]  /*1640*/  ISETP.NE.OR P0, PT, R5, RZ, !P0 ;  /* 0x000000ff0500720c */ /* 0x004fe40004705670 */
[----:B------:R-:W-:-:S11]  /*1650*/  IADD3.X R5, PT, PT, R13, UR7, RZ, P1, !PT ;  /* 0x000000070d057c10 */ /* 0x000fd60008ffe4ff */
[----:B------:R-:W-:Y:S05]  /*1660*/  @P0 BRA `(.L_x_23) ;  /* 0x00000010009c0947 */ /* 0x000fea0003800000 */
[----:B------:R0:W5:Y:S04]  /*1670*/  LDG.E.U8 R27, desc[UR8][R4.64] ;  /* 0x00000008041b7981 */ /* 0x000168000c1e1100 */
[----:B------:R0:W5:Y:S04]  /*1680*/  LDG.E.U8 R28, desc[UR8][R4.64+0x1] ;  /* 0x00000108041c7981 */ /* 0x000168000c1e1100 */
[----:B------:R0:W5:Y:S01]  /*1690*/  LDG.E.U8 R29, desc[UR8][R4.64+0x2] ;  /* 0x00000208041d7981 */ /* 0x000162000c1e1100 */
[----:B------:R-:W1:Y:S01]  /*16a0*/  MUFU.RCP64H R7, R33 ;  /* 0x0000002100077308 */ /* 0x000e620000001800 */
[----:B------:R-:W-:Y:S01]  /*16b0*/  IMAD.MOV.U32 R6, RZ, RZ, 0x1 ;  /* 0x00000001ff067424 */ /* 0x000fe200078e00ff */
[----:B------:R-:W-:Y:S05]  /*16c0*/  BSSY.RECONVERGENT B2, `(.L_x_24) ;  /* 0x0000014000027945 */ /* 0x000fea0003800200 */
[----:B-1----:R-:W-:-:S08]  /*16d0*/  DFMA R16, -R32, R6, 1 ;  /* 0x3ff000002010742b */ /* 0x002fd00000000106 */
[----:B------:R-:W-:-:S08]  /*16e0*/  DFMA R16, R16, R16, R16 ;  /* 0x000000101010722b */ /* 0x000fd00000000010 */
[----:B------:R-:W-:-:S08]  /*16f0*/  DFMA R16, R6, R16, R6 ;  /* 0x000000100610722b */ /* 0x000fd00000000006 */
[----:B------:R-:W-:-:S08]  /*1700*/  DFMA R6, -R32, R16, 1 ;  /* 0x3ff000002006742b */ /* 0x000fd00000000110 */
[----:B------:R-:W-:-:S08]  /*1710*/  DFMA R6, R16, R6, R16 ;  /* 0x000000061006722b */ /* 0x000fd00000000010 */
[----:B------:R-:W-:-:S08]  /*1720*/  DMUL R34, R6, 10 ;  /* 0x4024000006227828 */ /* 0x000fd00000000000 */
[----:B------:R-:W-:-:S08]  /*1730*/  DFMA R16, -R32, R34, 10 ;  /* 0x402400002010742b */ /* 0x000fd00000000122 */
[----:B------:R-:W-:-:S10]  /*1740*/  DFMA R34, R6, R16, R34 ;  /* 0x000000100622722b */ /* 0x000fd40000000022 */
[----:B------:R-:W-:-:S05]  /*1750*/  FFMA R2, RZ, R33, R35 ;  /* 0x00000021ff027223 */ /* 0x000fca0000000023 */
[----:B------:R-:W-:-:S13]  /*1760*/  FSETP.GT.AND P0, PT, |R2|, 1.469367938527859385e-39, PT ;  /* 0x001000000200780b */ /* 0x000fda0003f04200 */
[----:B0-----:R-:W-:Y:S05]  /*1770*/  @P0 BRA `(.L_x_25) ;  /* 0x0000000000200947 */ /* 0x001fea0003800000 */
[----:B------:R-:W-:Y:S01]  /*1780*/  IMAD.MOV.U32 R20, RZ, RZ, RZ ;  /* 0x000000ffff147224 */ /* 0x000fe200078e00ff */
[----:B------:R-:W-:Y:S01]  /*1790*/  MOV R2, 0x17e0 ;  /* 0x000017e000027802 */ /* 0x000fe20000000f00 */
[----:B------:R-:W-:Y:S02]  /*17a0*/  IMAD.MOV.U32 R21, RZ, RZ, 0x40240000 ;  /* 0x40240000ff157424 */ /* 0x000fe400078e00ff */
[----:B------:R-:W-:Y:S02]  /*17b0*/  IMAD.MOV.U32 R18, RZ, RZ, R32 ;  /* 0x000000ffff127224 */ /* 0x000fe400078e0020 */
[----:B------:R-:W-:-:S07]  /*17c0*/  IMAD.MOV.U32 R19, RZ, RZ, R33 ;  /* 0x000000ffff137224 */ /* 0x000fce00078e0021 */
[----:B---3-5:R-:W-:Y:S05]  /*17d0*/  CALL.REL.NOINC `($__internal_0_$__cuda_sm20_div_rn_f64_full) ;  /* 0x0000001000547944 */ /* 0x028fea0003c00000 */
[----:B------:R-:W-:Y:S02]  /*17e0*/  IMAD.MOV.U32 R34, RZ, RZ, R30 ;  /* 0x000000ffff227224 */ /* 0x000fe400078e001e */
[----:B------:R-:W-:-:S07]  /*17f0*/  IMAD.MOV.U32 R35, RZ, RZ, R31 ;  /* 0x000000ffff237224 */ /* 0x000fce00078e001f */
.L_x_25:
[----:B---3--:R-:W-:Y:S05]  /*1800*/  BSYNC.RECONVERGENT B2 ;  /* 0x0000000000027941 */ /* 0x008fea0003800200 */
.L_x_24:
[----:B------:R-:W0:Y:S01]  /*1810*/  LDCU UR10, c[0x0][0x3dc] ;  /* 0x00007b80ff0a77ac */ /* 0x000e220008000800 */
[----:B------:R-:W1:Y:S01]  /*1820*/  LDC.64 R16, c[0x0][0x3d8] ;  /* 0x0000f600ff107b82 */ /* 0x000e620000000a00 */
[----:B------:R-:W-:Y:S01]  /*1830*/  IMAD.MOV.U32 R18, RZ, RZ, 0x1 ;  /* 0x00000001ff127424 */ /* 0x000fe200078e00ff */
[----:B------:R-:W2:Y:S01]  /*1840*/  I2F.F64 R6, R26 ;  /* 0x0000001a00067312 */ /* 0x000ea20000201c00 */
[----:B------:R-:W2:Y:S01]  /*1850*/  LDCU.64 UR6, c[0x0][0x3c8] ;  /* 0x00007900ff0677ac */ /* 0x000ea20008000a00 */
[----:B------:R-:W-:Y:S06]  /*1860*/  BSSY.RECONVERGENT B2, `(.L_x_26) ;  /* 0x0000015000027945 */ /* 0x000fec0003800200 */
[----:B0-----:R-:W1:Y:S01]  /*1870*/  MUFU.RCP64H R19, UR10 ;  /* 0x0000000a00137d08 */ /* 0x001e620008001800 */
[----:B--2---:R-:W-:-:S08]  /*1880*/  DADD R20, R6, -UR6 ;  /* 0x8000000606147e29 */ /* 0x004fd00008000000 */
[----:B------:R-:W-:Y:S02]  /*1890*/  DMUL R20, R32, R20 ;  /* 0x0000001420147228 */ /* 0x000fe40000000000 */
[----:B-1----:R-:W-:-:S08]  /*18a0*/  DFMA R4, R18, -R16, 1 ;  /* 0x3ff000001204742b */ /* 0x002fd00000000810 */
[----:B------:R-:W-:Y:S01]  /*18b0*/  FSETP.GEU.AND P1, PT, |R21|, 6.5827683646048100446e-37, PT ;  /* 0x036000001500780b */ /* 0x000fe20003f2e200 */
[----:B------:R-:W-:-:S08]  /*18c0*/  DFMA R4, R4, R4, R4 ;  /* 0x000000040404722b */ /* 0x000fd00000000004 */
[----:B------:R-:W-:-:S08]  /*18d0*/  DFMA R4, R18, R4, R18 ;  /* 0x000000041204722b */ /* 0x000fd00000000012 */
[----:B------:R-:W-:-:S08]  /*18e0*/  DFMA R6, R4, -R16, 1 ;  /* 0x3ff000000406742b */ /* 0x000fd00000000810 */
        /* <DEDUP_REMOVED lines=12> */
.L_x_27:
[----:B------:R-:W-:Y:S05]  /*19b0*/  BSYNC.RECONVERGENT B2 ;  /* 0x0000000000027941 */ /* 0x000fea0003800200 */
.L_x_26:
[----:B------:R-:W0:Y:S01]  /*19c0*/  LDCU UR6, c[0x0][0x3f4] ;  /* 0x00007e80ff0677ac */ /* 0x000e220008000800 */
[----:B------:R-:W1:Y:S01]  /*19d0*/  LDC.64 R6, c[0x0][0x3f0] ;  /* 0x0000fc00ff067b82 */ /* 0x000e620000000a00 */
[----:B------:R-:W-:Y:S01]  /*19e0*/  IMAD.MOV.U32 R4, RZ, RZ, 0x1 ;  /* 0x00000001ff047424 */ /* 0x000fe200078e00ff */
[----:B------:R-:W-:Y:S06]  /*19f0*/  BSSY.RECONVERGENT B2, `(.L_x_28) ;  /* 0x0000017000027945 */ /* 0x000fec0003800200 */
[----:B------:R-:W2:Y:S08]  /*1a00*/  LDC.64 R20, c[0x0][0x3e0] ;  /* 0x0000f800ff147b82 */ /* 0x000eb00000000a00 */
[----:B------:R-:W2:Y:S01]  /*1a10*/  LDC.64 R16, c[0x0][0x3e8] ;  /* 0x0000fa00ff107b82 */ /* 0x000ea20000000a00 */
[----:B0-----:R-:W1:Y:S02]  /*1a20*/  MUFU.RCP64H R5, UR6 ;  /* 0x0000000600057d08 */ /* 0x001e640008001800 */
[----:B-1----:R-:W-:-:S02]  /*1a30*/  DFMA R18, R4, -R6, 1 ;  /* 0x3ff000000412742b */ /* 0x002fc40000000806 */
[----:B--2---:R-:W-:-:S06]  /*1a40*/  DFMA R20, R20, R16, R30 ;  /* 0x000000101414722b */ /* 0x004fcc000000001e */
        /* <DEDUP_REMOVED lines=17> */
.L_x_29:
[----:B------:R-:W-:Y:S05]  /*1b60*/  BSYNC.RECONVERGENT B2 ;  /* 0x0000000000027941 */ /* 0x000fea0003800200 */
.L_x_28:
[----:B------:R-:W-:Y:S01]  /*1b70*/  DADD R30, R30, 1 ;  /* 0x3ff000001e1e7429 */ /* 0x000fe20000000000 */
[----:B------:R-:W0:Y:S01]  /*1b80*/  LDCU UR6, c[0x0][0x3c0] ;  /* 0x00007800ff0677ac */ /* 0x000e220008000800 */
[----:B------:R-:W1:Y:S01]  /*1b90*/  LDC.64 R18, c[0x0][0x398] ;  /* 0x0000e600ff127b82 */ /* 0x000e620000000a00 */
[----:B------:R-:W-:Y:S01]  /*1ba0*/  IMAD.IADD R2, R9, 0x1, R26 ;  /* 0x0000000109027824 */ /* 0x000fe200078e021a */
[----:B------:R-:W2:Y:S04]  /*1bb0*/  LDCU.64 UR10, c[0x0][0x3a8] ;  /* 0x00007500ff0a77ac */ /* 0x000ea80008000a00 */
[----:B------:R-:W-:Y:S01]  /*1bc0*/  DMUL R30, R14, R30 ;  /* 0x0000001e0e1e7228 */ /* 0x000fe20000000000 */
[----:B------:R-:W3:Y:S01]  /*1bd0*/  LDCU UR7, c[0x0][0x3fc] ;  /* 0x00007f80ff0777ac */ /* 0x000ee20008000800 */
[----:B------:R-:W4:Y:S06]  /*1be0*/  LDC.64 R4, c[0x0][0x3b0] ;  /* 0x0000ec00ff047b82 */ /* 0x000f2c0000000a00 */
[----:B------:R-:W-:Y:S01]  /*1bf0*/  DMUL R30, R30, 0.5 ;  /* 0x3fe000001e1e7828 */ /* 0x000fe20000000000 */
[----:B--2---:R-:W-:-:S09]  /*1c00*/  IADD3 R12, P0, PT, R12, UR10, RZ ;  /* 0x0000000a0c0c7c10 */ /* 0x004fd2000ff1e0ff */
[----:B------:R-:W2:Y:S01]  /*1c10*/  F2I.F64.TRUNC R30, R30 ;  /* 0x0000001e001e7311 */ /* 0x000ea2000030d100 */
[----:B------:R-:W-:Y:S02]  /*1c20*/  IADD3.X R13, PT, PT, R13, UR11, RZ, P0, !PT ;  /* 0x0000000b0d0d7c10 */ /* 0x000fe400087fe4ff */
[----:B0-----:R-:W-:-:S04]  /*1c30*/  ISETP.GE.AND P0, PT, R2, UR6, PT ;  /* 0x0000000602007c0c */ /* 0x001fc8000bf06270 */
[----:B------:R-:W-:Y:S01]  /*1c40*/  ISETP.GT.AND P0, PT, R2, -0x1, !P0 ;  /* 0xffffffff0200780c */ /* 0x000fe20004704270 */
[----:B----4-:R-:W-:-:S04]  /*1c50*/  IMAD.WIDE R20, R0, 0x8, R4 ;  /* 0x0000000800147825 */ /* 0x010fc800078e0204 */
[----:B---3--:R-:W-:Y:S02]  /*1c60*/  VIADD R4, R26, -UR7 ;  /* 0x800000071a047c36 */ /* 0x008fe40008000000 */
[----:B------:R-:W-:Y:S01]  /*1c70*/  VIADD R5, R2, 0x1 ;  /* 0x0000000102057836 */ /* 0x000fe20000000000 */
[----:B--2---:R-:W-:Y:S01]  /*1c80*/  I2F.F64 R16, R30 ;  /* 0x0000001e00107312 */ /* 0x004fe20000201c00 */
[----:B------:R-:W-:Y:S01]  /*1c90*/  IMAD R23, R11, UR6, R30 ;  /* 0x000000060b177c24 */ /* 0x000fe2000f8e021e */
[C---:B------:R-:W-:Y:S02]  /*1ca0*/  ISETP.GE.AND P1, PT, R4.reuse, UR6, PT ;  /* 0x0000000604007c0c */ /* 0x040fe4000bf26270 */
[----:B------:R-:W-:Y:S01]  /*1cb0*/  ISETP.GE.AND P2, PT, R5, UR6, PT ;  /* 0x0000000605007c0c */ /* 0x000fe2000bf46270 */
[----:B-1----:R-:W-:Y:S01]  /*1cc0*/  IMAD.WIDE R18, R23, 0x8, R18 ;  /* 0x0000000817127825 */ /* 0x002fe200078e0212 */
[----:B------:R-:W-:Y:S02]  /*1cd0*/  ISETP.GT.AND P1, PT, R4, -0x1, !P1 ;  /* 0xffffffff0400780c */ /* 0x000fe40004f24270 */
[----:B------:R-:W0:Y:S01]  /*1ce0*/  I2F.F64 R6, R23 ;  /* 0x0000001700067312 */ /* 0x000e220000201c00 */
[----:B------:R-:W-:Y:S01]  /*1cf0*/  ISETP.GT.AND P2, PT, R5, -0x1, !P2 ;  /* 0xffffffff0500780c */ /* 0x000fe20005744270 */
[----:B0-----:R0:W-:Y:S04]  /*1d00*/  STG.E.64 desc[UR8][R18.64], R6 ;  /* 0x0000000612007986 */ /* 0x0011e8000c101b08 */
[----:B-----5:R1:W-:Y:S04]  /*1d10*/  STG.E.U8 desc[UR8][R12.64], R27 ;  /* 0x0000001b0c007986 */ /* 0x0203e8000c101108 */
[----:B------:R1:W-:Y:S04]  /*1d20*/  STG.E.U8 desc[UR8][R12.64+0x1], R28 ;  /* 0x0000011c0c007986 */ /* 0x0003e8000c101108 */
[----:B------:R1:W-:Y:S01]  /*1d30*/  STG.E.U8 desc[UR8][R12.64+0x2], R29 ;  /* 0x0000021d0c007986 */ /* 0x0003e2000c101108 */
[----:B0-----:R-:W-:-:S03]  /*1d40*/  IMAD.MOV.U32 R7, RZ, RZ, R10 ;  /* 0x000000ffff077224 */ /* 0x001fc600078e000a */
[----:B------:R1:W-:Y:S04]  /*1d50*/  STG.E.64 desc[UR8][R20.64], R16 ;  /* 0x0000001014007986 */ /* 0x0003e8000c101b08 */
.L_x_46:
[----:B0123--:R-:W0:Y:S01]  /*1d60*/  LDC.64 R12, c[0x0][0x3c0] ;  /* 0x0000f000ff0c7b82 */ /* 0x00fe220000000a00 */
[----:B------:R-:W-:Y:S01]  /*1d70*/  IMAD.IADD R6, R11, 0x1, R7 ;  /* 0x000000010b067824 */ /* 0x000fe200078e0207 */
[----:B------:R-:W-:Y:S06]  /*1d80*/  BSSY.RECONVERGENT B0, `(.L_x_30) ;  /* 0x000001a000007945 */ /* 0x000fec0003800200 */
[----:B------:R-:W1:Y:S01]  /*1d90*/  LDC R21, c[0x0][0x3fc] ;  /* 0x0000ff00ff157b82 */ /* 0x000e620000000800 */
[----:B0-----:R-:W-:-:S04]  /*1da0*/  ISETP.GE.AND P3, PT, R6, R13, PT ;  /* 0x0000000d0600720c */ /* 0x001fc80003f66270 */
[----:B------:R-:W-:-:S04]  /*1db0*/  ISETP.GT.AND P3, PT, R6, -0x1, !P3 ;  /* 0xffffffff0600780c */ /* 0x000fc80005f64270 */
[----:B------:R-:W-:Y:S02]  /*1dc0*/  PLOP3.LUT P5, PT, P3, P1, PT, 0x80, 0x8 ;  /* 0x000000000008781c */ /* 0x000fe40001fa3070 */
[----:B-1----:R-:W-:-:S04]  /*1dd0*/  LOP3.LUT R13, R21, 0x1, RZ, 0xc0, !PT ;  /* 0x00000001150d7812 */ /* 0x002fc800078ec0ff */
[----:B------:R-:W-:Y:S01]  /*1de0*/  ISETP.NE.U32.AND P4, PT, R13, 0x1, PT ;  /* 0x000000010d00780c */ /* 0x000fe20003f85070 */
[----:B------:R-:W-:-:S06]  /*1df0*/  IMAD R13, R6, R12, RZ ;  /* 0x0000000c060d7224 */ /* 0x000fcc00078e02ff */
[----:B------:R-:W-:Y:S06]  /*1e00*/  @!P5 BRA `(.L_x_31) ;  /* 0x000000000044d947 */ /* 0x000fec0003800000 */
[----:B------:R-:W0:Y:S01]  /*1e10*/  LDCU.64 UR6, c[0x0][0x390] ;  /* 0x00007200ff0677ac */ /* 0x000e220008000a00 */
[----:B------:R-:W-:-:S05]  /*1e20*/  IMAD.IADD R19, R4, 0x1, R13 ;  /* 0x0000000104137824 */ /* 0x000fca00078e020d */
[----:B0-----:R-:W-:-:S04]  /*1e30*/  IADD3 R16, P5, PT, R19, UR6, RZ ;  /* 0x0000000613107c10 */ /* 0x001fc8000ffbe0ff */
[----:B------:R-:W-:-:S05]  /*1e40*/  LEA.HI.X.SX32 R17, R19, UR7, 0x1, P5 ;  /* 0x0000000713117c11 */ /* 0x000fca000a8f0eff */
[----:B------:R-:W2:Y:S02]  /*1e50*/  LDG.E.U8 R16, desc[UR8][R16.64] ;  /* 0x0000000810107981 */ /* 0x000ea4000c1e1100 */
[----:B--2---:R-:W-:-:S13]  /*1e60*/  ISETP.NE.AND P5, PT, R16, RZ, PT ;  /* 0x000000ff1000720c */ /* 0x004fda0003fa5270 */
[----:B------:R-:W-:Y:S05]  /*1e70*/  @P5 BRA `(.L_x_31) ;  /* 0x0000000000285947 */ /* 0x000fea0003800000 */
[----:B------:R-:W0:Y:S01]  /*1e80*/  LDCU UR6, c[0x0][0x3fc] ;  /* 0x00007f80ff0677ac */ /* 0x000e220008000800 */
[----:B------:R-:W1:Y:S01]  /*1e90*/  LDCU.64 UR10, c[0x0][0x3a8] ;  /* 0x00007500ff0a77ac */ /* 0x000e620008000a00 */
[----:B0-----:R-:W-:-:S06]  /*1ea0*/  UIADD3 UR6, UPT, UPT, -UR6, URZ, URZ ;  /* 0x000000ff06067290 */ /* 0x001fcc000fffe1ff */
[----:B------:R-:W-:-:S04]  /*1eb0*/  IMAD R6, R12, UR6, R7 ;  /* 0x000000060c067c24 */ /* 0x000fc8000f8e0207 */
[----:B------:R-:W-:-:S05]  /*1ec0*/  IMAD R6, R19, 0x3, R6 ;  /* 0x0000000313067824 */ /* 0x000fca00078e0206 */
[----:B-1----:R-:W-:-:S04]  /*1ed0*/  IADD3 R16, P5, PT, R6, UR10, RZ ;  /* 0x0000000a06107c10 */ /* 0x002fc8000ffbe0ff */
[----:B------:R-:W-:-:S05]  /*1ee0*/  LEA.HI.X.SX32 R17, R6, UR11, 0x1, P5 ;  /* 0x0000000b06117c11 */ /* 0x000fca000a8f0eff */
[----:B------:R0:W-:Y:S04]  /*1ef0*/  STG.E.U8 desc[UR8][R16.64], R27 ;  /* 0x0000001b10007986 */ /* 0x0001e8000c101108 */
[----:B------:R0:W-:Y:S04]  /*1f00*/  STG.E.U8 desc[UR8][R16.64+0x1], R28 ;  /* 0x0000011c10007986 */ /* 0x0001e8000c101108 */
[----:B------:R0:W-:Y:S02]  /*1f10*/  STG.E.U8 desc[UR8][R16.64+0x2], R29 ;  /* 0x0000021d10007986 */ /* 0x0001e4000c101108 */
.L_x_31:
[----:B------:R-:W-:Y:S05]  /*1f20*/  BSYNC.RECONVERGENT B0 ;  /* 0x0000000000007941 */ /* 0x000fea0003800200 */
.L_x_30:
[----:B------:R-:W-:Y:S01]  /*1f30*/  IMAD.MOV.U32 R19, RZ, RZ, R9 ;  /* 0x000000ffff137224 */ /* 0x000fe200078e0009 */
[----:B------:R-:W-:Y:S06]  /*1f40*/  @P4 BRA `(.L_x_32) ;  /* 0x0000000000ac4947 */ /* 0x000fec0003800000 */
[----:B------:R-:W1:Y:S01]  /*1f50*/  LDCU.64 UR6, c[0x0][0x390] ;  /* 0x00007200ff0677ac */ /* 0x000e620008000a00 */
[----:B0-----:R-:W-:Y:S01]  /*1f60*/  IADD3 R16, P4, P5, R13, R26, -R21 ;  /* 0x0000001a0d107210 */ /* 0x001fe20007d9e815 */
[----:B------:R-:W-:Y:S01]  /*1f70*/  BSSY.RECONVERGENT B0, `(.L_x_33) ;  /* 0x0000015000007945 */ /* 0x000fe20003800200 */
[----:B------:R-:W-:Y:S02]  /*1f80*/  SHF.R.S32.HI R6, RZ, 0x1f, R26 ;  /* 0x0000001fff067819 */ /* 0x000fe4000001141a */
[----:B------:R-:W-:-:S04]  /*1f90*/  SHF.R.S32.HI R17, RZ, 0x1f, R13 ;  /* 0x0000001fff117819 */ /* 0x000fc8000001140d */
[----:B------:R-:W-:Y:S02]  /*1fa0*/  IADD3.X R6, PT, PT, R17, -0x1, R6, P4, P5 ;  /* 0xffffffff11067810 */ /* 0x000fe400027ea406 */
[----:B------:R-:W-:Y:S02]  /*1fb0*/  PLOP3.LUT P5, PT, P3, P0, PT, 0x80, 0x8 ;  /* 0x000000000008781c */ /* 0x000fe40001fa1070 */
[----:B------:R-:W-:Y:S02]  /*1fc0*/  PLOP3.LUT P4, PT, P3, P2, PT, 0x80, 0x8 ;  /* 0x000000000008781c */ /* 0x000fe40001f85070 */
[----:B-1----:R-:W-:-:S04]  /*1fd0*/  IADD3 R16, P6, PT, R16, UR6, RZ ;  /* 0x0000000610107c10 */ /* 0x002fc8000ffde0ff */
[----:B------:R-:W-:-:S05]  /*1fe0*/  IADD3.X R17, PT, PT, R6, UR7, RZ, P6, !PT ;  /* 0x0000000706117c10 */ /* 0x000fca000b7fe4ff */
[----:B------:R-:W-:Y:S05]  /*1ff0*/  @!P5 BRA `(.L_x_34) ;  /* 0x000000000030d947 */ /* 0x000fea0003800000 */
[----:B------:R-:W2:Y:S02]  /*2000*/  LDG.E.U8 R6, desc[UR8][R16.64+0x1] ;  /* 0x0000010810067981 */ /* 0x000ea4000c1e1100 */
[----:B--2---:R-:W-:-:S13]  /*2010*/  ISETP.NE.AND P5, PT, R6, RZ, PT ;  /* 0x000000ff0600720c */ /* 0x004fda0003fa5270 */
[----:B------:R-:W-:Y:S05]  /*2020*/  @P5 BRA `(.L_x_34) ;  /* 0x0000000000245947 */ /* 0x000fea0003800000 */
[----:B------:R-:W0:Y:S01]  /*2030*/  LDCU.64 UR6, c[0x0][0x3a8] ;  /* 0x00007500ff0677ac */ /* 0x000e220008000a00 */
[----:B------:R-:W-:Y:S02]  /*2040*/  IMAD.IADD R6, R2, 0x1, R13 ;  /* 0x0000000102067824 */ /* 0x000fe400078e020d */
[----:B------:R-:W-:-:S04]  /*2050*/  IMAD R19, R9, R12, R7 ;  /* 0x0000000c09137224 */ /* 0x000fc800078e0207 */
[----:B------:R-:W-:-:S05]  /*2060*/  IMAD R6, R6, 0x3, R19 ;  /* 0x0000000306067824 */ /* 0x000fca00078e0213 */
[----:B0-----:R-:W-:-:S04]  /*2070*/  IADD3 R18, P5, PT, R6, UR6, RZ ;  /* 0x0000000606127c10 */ /* 0x001fc8000ffbe0ff */
[----:B------:R-:W-:-:S05]  /*2080*/  LEA.HI.X.SX32 R19, R6, UR7, 0x1, P5 ;  /* 0x0000000706137c11 */ /* 0x000fca000a8f0eff */
[----:B------:R0:W-:Y:S04]  /*2090*/  STG.E.U8 desc[UR8][R18.64], R27 ;  /* 0x0000001b12007986 */ /* 0x0001e8000c101108 */
[----:B------:R0:W-:Y:S04]  /*20a0*/  STG.E.U8 desc[UR8][R18.64+0x1], R28 ;  /* 0x0000011c12007986 */ /* 0x0001e8000c101108 */
[----:B------:R0:W-:Y:S02]  /*20b0*/  STG.E.U8 desc[UR8][R18.64+0x2], R29 ;  /* 0x0000021d12007986 */ /* 0x0001e4000c101108 */
.L_x_34:
[----:B------:R-:W-:Y:S05]  /*20c0*/  BSYNC.RECONVERGENT B0 ;  /* 0x0000000000007941 */ /* 0x000fea0003800200 */
.L_x_33:
[----:B------:R-:W-:Y:S01]  /*20d0*/  BSSY.RECONVERGENT B0, `(.L_x_32) ;  /* 0x0000012000007945 */ /* 0x000fe20003800200 */
[----:B0-----:R-:W-:-:S03]  /*20e0*/  IMAD.MOV.U32 R19, RZ, RZ, R8 ;  /* 0x000000ffff137224 */ /* 0x001fc600078e0008 */
[----:B------:R-:W-:Y:S05]  /*20f0*/  @!P4 BRA `(.L_x_35) ;  /* 0x00000000003cc947 */ /* 0x000fea0003800000 */
[----:B------:R-:W2:Y:S01]  /*2100*/  LDG.E.U8 R16, desc[UR8][R16.64+0x2] ;  /* 0x0000020810107981 */ /* 0x000ea2000c1e1100 */
[----:B------:R-:W-:Y:S01]  /*2110*/  IMAD.MOV.U32 R19, RZ, RZ, R8 ;  /* 0x000000ffff137224 */ /* 0x000fe200078e0008 */
[----:B--2---:R-:W-:-:S13]  /*2120*/  ISETP.NE.AND P4, PT, R16, RZ, PT ;  /* 0x000000ff1000720c */ /* 0x004fda0003f85270 */
[----:B------:R-:W-:Y:S05]  /*2130*/  @P4 BRA `(.L_x_35) ;  /* 0x00000000002c4947 */ /* 0x000fea0003800000 */
[----:B------:R-:W0:Y:S01]  /*2140*/  LDCU.64 UR6, c[0x0][0x3a8] ;  /* 0x00007500ff0677ac */ /* 0x000e220008000a00 */
[----:B------:R-:W-:Y:S01]  /*2150*/  IADD3 R16, PT, PT, -R21, 0x2, RZ ;  /* 0x0000000215107810 */ /* 0x000fe20007ffe1ff */
[----:B------:R-:W-:Y:S02]  /*2160*/  IMAD.IADD R6, R5, 0x1, R13 ;  /* 0x0000000105067824 */ /* 0x000fe400078e020d */
[----:B------:R-:W-:Y:S02]  /*2170*/  IMAD.MOV.U32 R19, RZ, RZ, R8 ;  /* 0x000000ffff137224 */ /* 0x000fe400078e0008 */
[----:B------:R-:W-:-:S04]  /*2180*/  IMAD R17, R16, R12, R7 ;  /* 0x0000000c10117224 */ /* 0x000fc800078e0207 */
[----:B------:R-:W-:-:S05]  /*2190*/  IMAD R6, R6, 0x3, R17 ;  /* 0x0000000306067824 */ /* 0x000fca00078e0211 */
[----:B0-----:R-:W-:-:S04]  /*21a0*/  IADD3 R16, P4, PT, R6, UR6, RZ ;  /* 0x0000000606107c10 */ /* 0x001fc8000ff9e0ff */
[----:B------:R-:W-:-:S05]  /*21b0*/  LEA.HI.X.SX32 R17, R6, UR7, 0x1, P4 ;  /* 0x0000000706117c11 */ /* 0x000fca000a0f0eff */
[----:B------:R0:W-:Y:S04]  /*21c0*/  STG.E.U8 desc[UR8][R16.64], R27 ;  /* 0x0000001b10007986 */ /* 0x0001e8000c101108 */
[----:B------:R0:W-:Y:S04]  /*21d0*/  STG.E.U8 desc[UR8][R16.64+0x1], R28 ;  /* 0x0000011c10007986 */ /* 0x0001e8000c101108 */
[----:B------:R0:W-:Y:S02]  /*21e0*/  STG.E.U8 desc[UR8][R16.64+0x2], R29 ;  /* 0x0000021d10007986 */ /* 0x0001e4000c101108 */
.L_x_35:
[----:B------:R-:W-:Y:S05]  /*21f0*/  BSYNC.RECONVERGENT B0 ;  /* 0x0000000000007941 */ /* 0x000fea0003800200 */
.L_x_32:
[----:B------:R-:W-:-:S13]  /*2200*/  ISETP.GE.U32.AND P4, PT, R21, 0x2, PT ;  /* 0x000000021500780c */ /* 0x000fda0003f86070 */
[----:B------:R-:W-:Y:S05]  /*2210*/  @!P4 BRA `(.L_x_36) ;  /* 0x0000000400a0c947 */ /* 0x000fea0003800000 */
[C---:B0-----:R-:W-:Y:S01]  /*2220*/  VIADD R16, R19.reuse, 0x3 ;  /* 0x0000000313107836 */ /* 0x041fe20000000000 */
[----:B------:R-:W-:Y:S01]  /*2230*/  BSSY.RECONVERGENT B0, `(.L_x_36) ;  /* 0x0000066000007945 */ /* 0x000fe20003800200 */
[----:B------:R-:W-:Y:S02]  /*2240*/  IMAD.IADD R18, R26, 0x1, R19 ;  /* 0x000000011a127824 */ /* 0x000fe400078e0213 */
[C---:B------:R-:W-:Y:S02]  /*2250*/  VIADD R17, R19.reuse, 0x2 ;  /* 0x0000000213117836 */ /* 0x040fe40000000000 */
[CC--:B------:R-:W-:Y:S02]  /*2260*/  IMAD R20, R19.reuse, R12.reuse, R12 ;  /* 0x0000000c13147224 */ /* 0x0c0fe400078e020c */
[----:B------:R-:W-:Y:S02]  /*2270*/  IMAD.IADD R6, R19, 0x1, -R21 ;  /* 0x0000000113067824 */ /* 0x000fe400078e0a15 */
[----:B------:R-:W-:-:S02]  /*2280*/  IMAD R21, R16, R12, R7 ;  /* 0x0000000c10157224 */ /* 0x000fc400078e0207 */
[----:B------:R-:W-:Y:S02]  /*2290*/  IMAD.IADD R16, R13, 0x1, R18 ;  /* 0x000000010d107824 */ /* 0x000fe400078e0212 */
[-CC-:B------:R-:W-:Y:S02]  /*22a0*/  IMAD R13, R17, R12.reuse, R7.reuse ;  /* 0x0000000c110d7224 */ /* 0x180fe400078e0207 */
[--C-:B------:R-:W-:Y:S02]  /*22b0*/  IMAD.IADD R23, R20, 0x1, R7.reuse ;  /* 0x0000000114177824 */ /* 0x100fe400078e0207 */
[----:B------:R-:W-:Y:S02]  /*22c0*/  IMAD R25, R19, R12, R7 ;  /* 0x0000000c13197224 */ /* 0x000fe400078e0207 */
[----:B------:R-:W-:Y:S02]  /*22d0*/  VIADD R17, R18, 0x3 ;  /* 0x0000000312117836 */ /* 0x000fe40000000000 */
[----:B------:R-:W-:-:S02]  /*22e0*/  IMAD R18, R16, 0x3, R21 ;  /* 0x0000000310127824 */ /* 0x000fc400078e0215 */
[C---:B------:R-:W-:Y:S02]  /*22f0*/  IMAD R19, R16.reuse, 0x3, R13 ;  /* 0x0000000310137824 */ /* 0x040fe400078e020d */
[C---:B------:R-:W-:Y:S02]  /*2300*/  IMAD R20, R16.reuse, 0x3, R23 ;  /* 0x0000000310147824 */ /* 0x040fe400078e0217 */
[----:B------:R-:W-:-:S07]  /*2310*/  IMAD R21, R16, 0x3, R25 ;  /* 0x0000000310157824 */ /* 0x000fce00078e0219 */
.L_x_45:
[----:B0-----:R-:W0:Y:S01]  /*2320*/  LDC R24, c[0x0][0x3c0] ;  /* 0x0000f000ff187b82 */ /* 0x001e220000000800 */
[C---:B-123--:R-:W-:Y:S01]  /*2330*/  VIADD R13, R17.reuse, 0xfffffffd ;  /* 0xfffffffd110d7836 */ /* 0x04efe20000000000 */
[----:B------:R-:W-:Y:S01]  /*2340*/  BSSY.RECONVERGENT B2, `(.L_x_37) ;  /* 0x0000015000027945 */ /* 0x000fe20003800200 */
[C---:B------:R-:W-:Y:S02]  /*2350*/  VIADD R23, R17.reuse, 0xfffffffe ;  /* 0xfffffffe11177836 */ /* 0x040fe40000000000 */
[----:B------:R-:W-:Y:S01]  /*2360*/  VIADD R25, R17, 0xffffffff ;  /* 0xffffffff11197836 */ /* 0x000fe20000000000 */
[-C--:B0-----:R-:W-:Y:S02]  /*2370*/  ISETP.GE.AND P4, PT, R13, R24.reuse, PT ;  /* 0x000000180d00720c */ /* 0x081fe40003f86270 */
[----:B------:R-:W-:Y:S02]  /*2380*/  ISETP.GE.AND P6, PT, R23, R24, PT ;  /* 0x000000181700720c */ /* 0x000fe40003fc6270 */
[----:B------:R-:W-:-:S02]  /*2390*/  ISETP.GT.AND P4, PT, R13, -0x1, !P4 ;  /* 0xffffffff0d00780c */ /* 0x000fc40006784270 */
[----:B------:R-:W-:Y:S02]  /*23a0*/  ISETP.GT.AND P6, PT, R23, -0x1, !P6 ;  /* 0xffffffff1700780c */ /* 0x000fe400077c4270 */
[----:B------:R-:W-:Y:S02]  /*23b0*/  PLOP3.LUT P5, PT, P3, P4, PT, 0x80, 0x8 ;  /* 0x000000000008781c */ /* 0x000fe40001fa9070 */
[----:B------:R-:W-:-:S11]  /*23c0*/  PLOP3.LUT P4, PT, P3, P6, PT, 0x80, 0x8 ;  /* 0x000000000008781c */ /* 0x000fd60001f8d070 */
[----:B------:R-:W-:Y:S05]  /*23d0*/  @!P5 BRA `(.L_x_38) ;  /* 0x00000000002cd947 */ /* 0x000fea0003800000 */
[----:B------:R-:W0:Y:S02]  /*23e0*/  LDCU.64 UR6, c[0x0][0x390] ;  /* 0x00007200ff0677ac */ /* 0x000e240008000a00 */
[----:B0-----:R-:W-:-:S04]  /*23f0*/  IADD3 R22, P5, PT, R16, UR6, RZ ;  /* 0x0000000610167c10 */ /* 0x001fc8000ffbe0ff */
[----:B------:R-:W-:-:S05]  /*2400*/  LEA.HI.X.SX32 R23, R16, UR7, 0x1, P5 ;  /* 0x0000000710177c11 */ /* 0x000fca000a8f0eff */
[----:B------:R-:W2:Y:S02]  /*2410*/  LDG.E.U8 R22, desc[UR8][R22.64] ;  /* 0x0000000816167981 */ /* 0x000ea4000c1e1100 */
[----:B--2---:R-:W-:-:S13]  /*2420*/  ISETP.NE.AND P5, PT, R22, RZ, PT ;  /* 0x000000ff1600720c */ /* 0x004fda0003fa5270 */
[----:B------:R-:W0:Y:S02]  /*2430*/  @!P5 LDC.64 R12, c[0x0][0x3a8] ;  /* 0x0000ea00ff0cdb82 */ /* 0x000e240000000a00 */
[----:B0-----:R-:W-:-:S04]  /*2440*/  @!P5 IADD3 R12, P6, PT, R21, R12, RZ ;  /* 0x0000000c150cd210 */ /* 0x001fc80007fde0ff */
[----:B------:R-:W-:-:S05]  /*2450*/  @!P5 LEA.HI.X.SX32 R13, R21, R13, 0x1, P6 ;  /* 0x0000000d150dd211 */ /* 0x000fca00030f0eff */
[----:B------:R0:W-:Y:S04]  /*2460*/  @!P5 STG.E.U8 desc[UR8][R12.64], R27 ;  /* 0x0000001b0c00d986 */ /* 0x0001e8000c101108 */
[----:B------:R0:W-:Y:S04]  /*2470*/  @!P5 STG.E.U8 desc[UR8][R12.64+0x1], R28 ;  /* 0x0000011c0c00d986 */ /* 0x0001e8000c101108 */
[----:B------:R0:W-:Y:S02]  /*2480*/  @!P5 STG.E.U8 desc[UR8][R12.64+0x2], R29 ;  /* 0x0000021d0c00d986 */ /* 0x0001e4000c101108 */
.L_x_38:
[----:B------:R-:W-:Y:S05]  /*2490*/  BSYNC.RECONVERGENT B2 ;  /* 0x0000000000027941 */ /* 0x000fea0003800200 */
.L_x_37:
[----:B------:R-:W-:Y:S01]  /*24a0*/  BSSY.RECONVERGENT B2, `(.L_x_39) ;  /* 0x0000010000027945 */ /* 0x000fe20003800200 */
[----:B------:R-:W-:-:S03]  /*24b0*/  ISETP.GE.AND P5, PT, R25, R24, PT ;  /* 0x000000181900720c */ /* 0x000fc60003fa6270 */
[----:B------:R-:W-:Y:S10]  /*24c0*/  @!P4 BRA `(.L_x_40) ;  /* 0x000000000034c947 */ /* 0x000ff40003800000 */
[----:B------:R-:W1:Y:S01]  /*24d0*/  LDCU.64 UR6, c[0x0][0x390] ;  /* 0x00007200ff0677ac */ /* 0x000e620008000a00 */
[----:B0-----:R-:W-:-:S05]  /*24e0*/  VIADD R12, R16, 0x1 ;  /* 0x00000001100c7836 */ /* 0x001fca0000000000 */
[----:B-1----:R-:W-:-:S04]  /*24f0*/  IADD3 R22, P4, PT, R12, UR6, RZ ;  /* 0x000000060c167c10 */ /* 0x002fc8000ff9e0ff */
[----:B------:R-:W-:-:S05]  /*2500*/  LEA.HI.X.SX32 R23, R12, UR7, 0x1, P4 ;  /* 0x000000070c177c11 */ /* 0x000fca000a0f0eff */
[----:B------:R-:W2:Y:S02]  /*2510*/  LDG.E.U8 R22, desc[UR8][R22.64] ;  /* 0x0000000816167981 */ /* 0x000ea4000c1e1100 */
[----:B--2---:R-:W-:-:S13]  /*2520*/  ISETP.NE.AND P4, PT, R22, RZ, PT ;  /* 0x000000ff1600720c */ /* 0x004fda0003f85270 */
[----:B------:R-:W0:Y:S01]  /*2530*/  @!P4 LDC.64 R12, c[0x0][0x3a8] ;  /* 0x0000ea00ff0ccb82 */ /* 0x000e220000000a00 */
[----:B------:R-:W-:-:S05]  /*2540*/  @!P4 VIADD R30, R20, 0x3 ;  /* 0x00000003141ec836 */ /* 0x000fca0000000000 */
[----:B0-----:R-:W-:-:S04]  /*2550*/  @!P4 IADD3 R12, P6, PT, R30, R12, RZ ;  /* 0x0000000c1e0cc210 */ /* 0x001fc80007fde0ff */
[----:B------:R-:W-:-:S05]  /*2560*/  @!P4 LEA.HI.X.SX32 R13, R30, R13, 0x1, P6 ;  /* 0x0000000d1e0dc211 */ /* 0x000fca00030f0eff */
[----:B------:R1:W-:Y:S04]  /*2570*/  @!P4 STG.E.U8 desc[UR8][R12.64], R27 ;  /* 0x0000001b0c00c986 */ /* 0x0003e8000c101108 */
[----:B------:R1:W-:Y:S04]  /*2580*/  @!P4 STG.E.U8 desc[UR8][R12.64+0x1], R28 ;  /* 0x0000011c0c00c986 */ /* 0x0003e8000c101108 */
[----:B------:R1:W-:Y:S02]  /*2590*/  @!P4 STG.E.U8 desc[UR8][R12.64+0x2], R29 ;  /* 0x0000021d0c00c986 */ /* 0x0003e4000c101108 */
.L_x_40:
[----:B------:R-:W-:Y:S05]  /*25a0*/  BSYNC.RECONVERGENT B2 ;  /* 0x0000000000027941 */ /* 0x000fea0003800200 */
.L_x_39:
[----:B------:R-:W-:Y:S01]  /*25b0*/  ISETP.GT.AND P5, PT, R25, -0x1, !P5 ;  /* 0xffffffff1900780c */ /* 0x000fe20006fa4270 */
[----:B------:R-:W-:Y:S01]  /*25c0*/  BSSY.RECONVERGENT B2, `(.L_x_41) ;  /* 0x0000013000027945 */ /* 0x000fe20003800200 */
[C---:B------:R-:W-:Y:S02]  /*25d0*/  ISETP.GE.AND P4, PT, R17.reuse, R24, PT ;  /* 0x000000181100720c */ /* 0x040fe40003f86270 */
[----:B------:R-:W-:Y:S02]  /*25e0*/  PLOP3.LUT P5, PT, P3, P5, PT, 0x80, 0x8 ;  /* 0x000000000008781c */ /* 0x000fe40001fab070 */
[----:B------:R-:W-:-:S04]  /*25f0*/  ISETP.GT.AND P4, PT, R17, -0x1, !P4 ;  /* 0xffffffff1100780c */ /* 0x000fc80006784270 */
[----:B------:R-:W-:-:S07]  /*2600*/  PLOP3.LUT P4, PT, P3, P4, PT, 0x80, 0x8 ;  /* 0x000000000008781c */ /* 0x000fce0001f89070 */
[----:B------:R-:W-:Y:S06]  /*2610*/  @!P5 BRA `(.L_x_42) ;  /* 0x000000000034d947 */ /* 0x000fec0003800000 */
[----:B------:R-:W2:Y:S01]  /*2620*/  LDCU.64 UR6, c[0x0][0x390] ;  /* 0x00007200ff0677ac */ /* 0x000ea20008000a00 */
[----:B01----:R-:W-:-:S05]  /*2630*/  VIADD R12, R16, 0x2 ;  /* 0x00000002100c7836 */ /* 0x003fca0000000000 */
[----:B--2---:R-:W-:-:S04]  /*2640*/  IADD3 R22, P5, PT, R12, UR6, RZ ;  /* 0x000000060c167c10 */ /* 0x004fc8000ffbe0ff */
        /* <DEDUP_REMOVED lines=10> */
.L_x_42:
[----:B------:R-:W-:Y:S05]  /*26f0*/  BSYNC.RECONVERGENT B2 ;  /* 0x0000000000027941 */ /* 0x000fea0003800200 */
.L_x_41:
[----:B------:R-:W-:Y:S04]  /*2700*/  BSSY.RECONVERGENT B2, `(.L_x_43) ;  /* 0x000000f000027945 */ /* 0x000fe80003800200 */
[----:B------:R-:W-:Y:S05]  /*2710*/  @!P4 BRA `(.L_x_44) ;  /* 0x000000000034c947 */ /* 0x000fea0003800000 */
[----:B------:R-:W3:Y:S01]  /*2720*/  LDCU.64 UR6, c[0x0][0x390] ;  /* 0x00007200ff0677ac */ /* 0x000ee20008000a00 */
[----:B012---:R-:W-:-:S05]  /*2730*/  VIADD R12, R16, 0x3 ;  /* 0x00000003100c7836 */ /* 0x007fca0000000000 */
[----:B---3--:R-:W-:-:S04]  /*2740*/  IADD3 R22, P4, PT, R12, UR6, RZ ;  /* 0x000000060c167c10 */ /* 0x008fc8000ff9e0ff */
        /* <DEDUP_REMOVED lines=10> */
.L_x_44:
[----:B------:R-:W-:Y:S05]  /*27f0*/  BSYNC.RECONVERGENT B2 ;  /* 0x0000000000027941 */ /* 0x000fea0003800200 */
.L_x_43:
[----:B------:R-:W-:Y:S02]  /*2800*/  VIADD R6, R6, 0x4 ;  /* 0x0000000406067836 */ /* 0x000fe40000000000 */
[----:B------:R-:W-:Y:S02]  /*2810*/  VIADD R18, R18, UR5 ;  /* 0x0000000512127c36 */ /* 0x000fe40008000000 */
[----:B------:R-:W-:Y:S01]  /*2820*/  VIADD R19, R19, UR5 ;  /* 0x0000000513137c36 */ /* 0x000fe20008000000 */
[----:B------:R-:W-:Y:S01]  /*2830*/  ISETP.NE.AND P4, PT, R6, 0x1, PT ;  /* 0x000000010600780c */ /* 0x000fe20003f85270 */
[----:B------:R-:W-:Y:S02]  /*2840*/  VIADD R20, R20, UR5 ;  /* 0x0000000514147c36 */ /* 0x000fe40008000000 */
[----:B------:R-:W-:Y:S02]  /*2850*/  VIADD R21, R21, UR5 ;  /* 0x0000000515157c36 */ /* 0x000fe40008000000 */
[----:B------:R-:W-:-:S02]  /*2860*/  VIADD R17, R17, 0x4 ;  /* 0x0000000411117836 */ /* 0x000fc40000000000 */
[----:B------:R-:W-:-:S06]  /*2870*/  VIADD R16, R16, 0x4 ;  /* 0x0000000410107836 */ /* 0x000fcc0000000000 */
[----:B------:R-:W-:Y:S05]  /*2880*/  @P4 BRA `(.L_x_45) ;  /* 0xfffffff800a44947 */ /* 0x000fea000383ffff */
[----:B------:R-:W-:Y:S05]  /*2890*/  BSYNC.RECONVERGENT B0 ;  /* 0x0000000000007941 */ /* 0x000fea0003800200 */
.L_x_36:
[----:B------:R-:W4:Y:S02]  /*28a0*/  LDCU UR6, c[0x0][0x3fc] ;  /* 0x00007f80ff0677ac */ /* 0x000f240008000800 */
[C---:B----4-:R-:W-:Y:S01]  /*28b0*/  ISETP.NE.AND P3, PT, R7.reuse, UR6, PT ;  /* 0x0000000607007c0c */ /* 0x050fe2000bf65270 */
[----:B------:R-:W-:-:S12]  /*28c0*/  VIADD R7, R7, 0x1 ;  /* 0x0000000107077836 */ /* 0x000fd80000000000 */
[----:B------:R-:W-:Y:S05]  /*28d0*/  @P3 BRA `(.L_x_46) ;  /* 0xfffffff400203947 */ /* 0x000fea000383ffff */
.L_x_23:
[----:B---3--:R-:W-:Y:S05]  /*28e0*/  BSYNC.RECONVERGENT B1 ;  /* 0x0000000000017941 */ /* 0x008fea0003800200 */
.L_x_22:
[----:B------:R-:W-:-:S05]  /*28f0*/  IMAD.IADD R0, R3, 0x1, R0 ;  /* 0x0000000103007824 */ /* 0x000fca00078e0200 */
[----:B------:R-:W-:-:S13]  /*2900*/  ISETP.GE.AND P0, PT, R0, UR4, PT ;  /* 0x0000000400007c0c */ /* 0x000fda000bf06270 */
[----:B------:R-:W-:Y:S05]  /*2910*/  @!P0 BRA `(.L_x_47) ;  /* 0xffffffe800ac8947 */ /* 0x000fea000383ffff */
[----:B------:R-:W-:Y:S05]  /*2920*/  EXIT ;  /* 0x000000000000794d */ /* 0x000fea0003800000 */
        .weak           $__internal_0_$__cuda_sm20_div_rn_f64_full
        .type           $__internal_0_$__cuda_sm20_div_rn_f64_full,@function
        .size           $__internal_0_$__cuda_sm20_div_rn_f64_full,(.L_x_54 - $__internal_0_$__cuda_sm20_div_rn_f64_full)
$__internal_0_$__cuda_sm20_div_rn_f64_full:
[C---:B------:R-:W-:Y:S01]  /*2930*/  FSETP.GEU.AND P0, PT, |R19|.reuse, 1.469367938527859385e-39, PT ;  /* 0x001000001300780b */ /* 0x040fe20003f0e200 */
[----:B------:R-:W-:Y:S01]  /*2940*/  IMAD.MOV.U32 R30, RZ, RZ, 0x1 ;  /* 0x00000001ff1e7424 */ /* 0x000fe200078e00ff */
[----:B------:R-:W-:Y:S01]  /*2950*/  LOP3.LUT R16, R19, 0x800fffff, RZ, 0xc0, !PT ;  /* 0x800fffff13107812 */ /* 0x000fe200078ec0ff */
[----:B------:R-:W-:Y:S01]  /*2960*/  BSSY.RECONVERGENT B0, `(.L_x_48) ;  /* 0x0000054000007945 */ /* 0x000fe20003800200 */
[C---:B------:R-:W-:Y:S02]  /*2970*/  FSETP.GEU.AND P2, PT, |R21|.reuse, 1.469367938527859385e-39, PT ;  /* 0x001000001500780b */ /* 0x040fe40003f4e200 */
[----:B------:R-:W-:Y:S01]  /*2980*/  LOP3.LUT R17, R16, 0x3ff00000, RZ, 0xfc, !PT ;  /* 0x3ff0000010117812 */ /* 0x000fe200078efcff */
[----:B------:R-:W-:Y:S01]  /*2990*/  IMAD.MOV.U32 R16, RZ, RZ, R18 ;  /* 0x000000ffff107224 */ /* 0x000fe200078e0012 */
[----:B------:R-:W-:Y:S02]  /*29a0*/  LOP3.LUT R4, R21, 0x7ff00000, RZ, 0xc0, !PT ;  /* 0x7ff0000015047812 */ /* 0x000fe400078ec0ff */
[----:B------:R-:W-:-:S03]  /*29b0*/  LOP3.LUT R7, R19, 0x7ff00000, RZ, 0xc0, !PT ;  /* 0x7ff0000013077812 */ /* 0x000fc600078ec0ff */
[----:B------:R-:W-:Y:S01]  /*29c0*/  @!P0 DMUL R16, R18, 8.98846567431157953865e+307 ;  /* 0x7fe0000012108828 */ /* 0x000fe20000000000 */
[----:B------:R-:W-:-:S03]  /*29d0*/  ISETP.GE.U32.AND P1, PT, R4, R7, PT ;  /* 0x000000070400720c */ /* 0x000fc60003f26070 */
[----:B------:R-:W-:Y:S01]  /*29e0*/  @!P2 LOP3.LUT R5, R19, 0x7ff00000, RZ, 0xc0, !PT ;  /* 0x7ff000001305a812 */ /* 0x000fe200078ec0ff */
[----:B------:R-:W-:Y:S01]  /*29f0*/  @!P2 IMAD.MOV.U32 R24, RZ, RZ, RZ ;  /* 0x000000ffff18a224 */ /* 0x000fe200078e00ff */
[----:B------:R-:W0:Y:S02]  /*2a00*/  MUFU.RCP64H R31, R17 ;  /* 0x00000011001f7308 */ /* 0x000e240000001800 */
[----:B------:R-:W-:Y:S01]  /*2a10*/  @!P2 ISETP.GE.U32.AND P3, PT, R4, R5, PT ;  /* 0x000000050400a20c */ /* 0x000fe20003f66070 */
[----:B------:R-:W-:Y:S01]  /*2a20*/  IMAD.MOV.U32 R5, RZ, RZ, 0x1ca00000 ;  /* 0x1ca00000ff057424 */ /* 0x000fe200078e00ff */
[----:B------:R-:W-:-:S04]  /*2a30*/  @!P0 LOP3.LUT R7, R17, 0x7ff00000, RZ, 0xc0, !PT ;  /* 0x7ff0000011078812 */ /* 0x000fc800078ec0ff */
[----:B------:R-:W-:-:S04]  /*2a40*/  @!P2 SEL R25, R5, 0x63400000, !P3 ;  /* 0x634000000519a807 */ /* 0x000fc80005800000 */
[----:B------:R-:W-:-:S04]  /*2a50*/  @!P2 LOP3.LUT R6, R25, 0x80000000, R21, 0xf8, !PT ;  /* 0x800000001906a812 */ /* 0x000fc800078ef815 */
[----:B------:R-:W-:Y:S01]  /*2a60*/  @!P2 LOP3.LUT R25, R6, 0x100000, RZ, 0xfc, !PT ;  /* 0x001000000619a812 */ /* 0x000fe200078efcff */
[----:B0-----:R-:W-:Y:S01]  /*2a70*/  DFMA R22, R30, -R16, 1 ;  /* 0x3ff000001e16742b */ /* 0x001fe20000000810 */
[----:B------:R-:W-:-:S07]  /*2a80*/  IMAD.MOV.U32 R6, RZ, RZ, R4 ;  /* 0x000000ffff067224 */ /* 0x000fce00078e0004 */
[----:B------:R-:W-:-:S08]  /*2a90*/  DFMA R22, R22, R22, R22 ;  /* 0x000000161616722b */ /* 0x000fd00000000016 */
[----:B------:R-:W-:Y:S01]  /*2aa0*/  DFMA R30, R30, R22, R30 ;  /* 0x000000161e1e722b */ /* 0x000fe2000000001e */
[----:B------:R-:W-:Y:S01]  /*2ab0*/  SEL R23, R5, 0x63400000, !P1 ;  /* 0x6340000005177807 */ /* 0x000fe20004800000 */
[----:B------:R-:W-:-:S03]  /*2ac0*/  IMAD.MOV.U32 R22, RZ, RZ, R20 ;  /* 0x000000ffff167224 */ /* 0x000fc600078e0014 */
[----:B------:R-:W-:-:S03]  /*2ad0*/  LOP3.LUT R23, R23, 0x800fffff, R21, 0xf8, !PT ;  /* 0x800fffff17177812 */ /* 0x000fc600078ef815 */
[----:B------:R-:W-:-:S03]  /*2ae0*/  DFMA R38, R30, -R16, 1 ;  /* 0x3ff000001e26742b */ /* 0x000fc60000000810 */
[----:B------:R-:W-:-:S05]  /*2af0*/  @!P2 DFMA R22, R22, 2, -R24 ;  /* 0x400000001616a82b */ /* 0x000fca0000000818 */
[----:B------:R-:W-:-:S05]  /*2b00*/  DFMA R38, R30, R38, R30 ;  /* 0x000000261e26722b */ /* 0x000fca000000001e */
[----:B------:R-:W-:-:S03]  /*2b10*/  @!P2 LOP3.LUT R6, R23, 0x7ff00000, RZ, 0xc0, !PT ;  /* 0x7ff000001706a812 */ /* 0x000fc600078ec0ff */
[----:B------:R-:W-:-:S08]  /*2b20*/  DMUL R30, R38, R22 ;  /* 0x00000016261e7228 */ /* 0x000fd00000000000 */
[----:B------:R-:W-:-:S08]  /*2b30*/  DFMA R24, R30, -R16, R22 ;  /* 0x800000101e18722b */ /* 0x000fd00000000016 */
[----:B------:R-:W-:Y:S01]  /*2b40*/  DFMA R24, R38, R24, R30 ;  /* 0x000000182618722b */ /* 0x000fe2000000001e */
[----:B------:R-:W-:-:S05]  /*2b50*/  VIADD R30, R6, 0xffffffff ;  /* 0xffffffff061e7836 */ /* 0x000fca0000000000 */
[----:B------:R-:W-:Y:S01]  /*2b60*/  ISETP.GT.U32.AND P0, PT, R30, 0x7feffffe, PT ;  /* 0x7feffffe1e00780c */ /* 0x000fe20003f04070 */
[----:B------:R-:W-:-:S05]  /*2b70*/  VIADD R30, R7, 0xffffffff ;  /* 0xffffffff071e7836 */ /* 0x000fca0000000000 */
[----:B------:R-:W-:-:S13]  /*2b80*/  ISETP.GT.U32.OR P0, PT, R30, 0x7feffffe, P0 ;  /* 0x7feffffe1e00780c */ /* 0x000fda0000704470 */
[----:B------:R-:W-:Y:S05]  /*2b90*/  @P0 BRA `(.L_x_49) ;  /* 0x00000000006c0947 */ /* 0x000fea0003800000 */
[----:B------:R-:W-:-:S04]  /*2ba0*/  LOP3.LUT R7, R19, 0x7ff00000, RZ, 0xc0, !PT ;  /* 0x7ff0000013077812 */ /* 0x000fc800078ec0ff */
[CC--:B------:R-:W-:Y:S02]  /*2bb0*/  VIADDMNMX R6, R4.reuse, -R7.reuse, 0xb9600000, !PT ;  /* 0xb960000004067446 */ /* 0x0c0fe40007800907 */
[----:B------:R-:W-:Y:S02]  /*2bc0*/  ISETP.GE.U32.AND P0, PT, R4, R7, PT ;  /* 0x000000070400720c */ /* 0x000fe40003f06070 */
[----:B------:R-:W-:Y:S02]  /*2bd0*/  VIMNMX R6, PT, PT, R6, 0x46a00000, PT ;  /* 0x46a0000006067848 */ /* 0x000fe40003fe0100 */
[----:B------:R-:W-:-:S05]  /*2be0*/  SEL R5, R5, 0x63400000, !P0 ;  /* 0x6340000005057807 */ /* 0x000fca0004000000 */
[----:B------:R-:W-:Y:S02]  /*2bf0*/  IMAD.IADD R5, R6, 0x1, -R5 ;  /* 0x0000000106057824 */ /* 0x000fe400078e0a05 */
[----:B------:R-:W-:Y:S02]  /*2c00*/  IMAD.MOV.U32 R6, RZ, RZ, RZ ;  /* 0x000000ffff067224 */ /* 0x000fe400078e00ff */
[----:B------:R-:W-:-:S06]  /*2c10*/  VIADD R7, R5, 0x7fe00000 ;  /* 0x7fe0000005077836 */ /* 0x000fcc0000000000 */
[----:B------:R-:W-:-:S10]  /*2c20*/  DMUL R30, R24, R6 ;  /* 0x00000006181e7228 */ /* 0x000fd40000000000 */
[----:B------:R-:W-:-:S13]  /*2c30*/  FSETP.GTU.AND P0, PT, |R31|, 1.469367938527859385e-39, PT ;  /* 0x001000001f00780b */ /* 0x000fda0003f0c200 */
[----:B------:R-:W-:Y:S05]  /*2c40*/  @P0 BRA `(.L_x_50) ;  /* 0x0000000000940947 */ /* 0x000fea0003800000 */
[----:B------:R-:W-:-:S06]  /*2c50*/  DFMA R16, R24, -R16, R22 ;  /* 0x800000101810722b */ /* 0x000fcc0000000016 */
[----:B------:R-:W-:-:S04]  /*2c60*/  IMAD.MOV.U32 R16, RZ, RZ, RZ ;  /* 0x000000ffff107224 */ /* 0x000fc800078e00ff */
[C---:B------:R-:W-:Y:S02]  /*2c70*/  FSETP.NEU.AND P0, PT, R17.reuse, RZ, PT ;  /* 0x000000ff1100720b */ /* 0x040fe40003f0d000 */
[----:B------:R-:W-:-:S04]  /*2c80*/  LOP3.LUT R18, R17, 0x80000000, R19, 0x48, !PT ;  /* 0x8000000011127812 */ /* 0x000fc800078e4813 */
[----:B------:R-:W-:-:S07]  /*2c90*/  LOP3.LUT R17, R18, R7, RZ, 0xfc, !PT ;  /* 0x0000000712117212 */ /* 0x000fce00078efcff */
[----:B------:R-:W-:Y:S05]  /*2ca0*/  @!P0 BRA `(.L_x_50) ;  /* 0x00000000007c8947 */ /* 0x000fea0003800000 */
[----:B------:R-:W-:Y:S01]  /*2cb0*/  IMAD.MOV R7, RZ, RZ, -R5 ;  /* 0x000000ffff077224 */ /* 0x000fe200078e0a05 */
[----:B------:R-:W-:Y:S01]  /*2cc0*/  IADD3 R5, PT, PT, -R5, -0x43300000, RZ ;  /* 0xbcd0000005057810 */ /* 0x000fe20007ffe1ff */
[----:B------:R-:W-:-:S06]  /*2cd0*/  IMAD.MOV.U32 R6, RZ, RZ, RZ ;  /* 0x000000ffff067224 */ /* 0x000fcc00078e00ff */
[----:B------:R-:W-:Y:S02]  /*2ce0*/  DFMA R6, R30, -R6, R24 ;  /* 0x800000061e06722b */ /* 0x000fe40000000018 */
[----:B------:R-:W-:-:S08]  /*2cf0*/  DMUL.RP R24, R24, R16 ;  /* 0x0000001018187228 */ /* 0x000fd00000008000 */
[----:B------:R-:W-:Y:S02]  /*2d00*/  FSETP.NEU.AND P0, PT, |R7|, R5, PT ;  /* 0x000000050700720b */ /* 0x000fe40003f0d200 */
[----:B------:R-:W-:Y:S02]  /*2d10*/  LOP3.LUT R5, R25, R18, RZ, 0x3c, !PT ;  /* 0x0000001219057212 */ /* 0x000fe400078e3cff */
[----:B------:R-:W-:Y:S02]  /*2d20*/  FSEL R30, R24, R30, !P0 ;  /* 0x0000001e181e7208 */ /* 0x000fe40004000000 */
[----:B------:R-:W-:Y:S01]  /*2d30*/  FSEL R31, R5, R31, !P0 ;  /* 0x0000001f051f7208 */ /* 0x000fe20004000000 */
[----:B------:R-:W-:Y:S06]  /*2d40*/  BRA `(.L_x_50) ;  /* 0x0000000000547947 */ /* 0x000fec0003800000 */
.L_x_49:
[----:B------:R-:W-:-:S14]  /*2d50*/  DSETP.NAN.AND P0, PT, R20, R20, PT ;  /* 0x000000141400722a */ /* 0x000fdc0003f08000 */
[----:B------:R-:W-:Y:S05]  /*2d60*/  @P0 BRA `(.L_x_51) ;  /* 0x0000000000440947 */ /* 0x000fea0003800000 */
[----:B------:R-:W-:-:S14]  /*2d70*/  DSETP.NAN.AND P0, PT, R18, R18, PT ;  /* 0x000000121200722a */ /* 0x000fdc0003f08000 */
[----:B------:R-:W-:Y:S05]  /*2d80*/  @P0 BRA `(.L_x_52) ;  /* 0x0000000000300947 */ /* 0x000fea0003800000 */
[----:B------:R-:W-:Y:S01]  /*2d90*/  ISETP.NE.AND P0, PT, R6, R7, PT ;  /* 0x000000070600720c */ /* 0x000fe20003f05270 */
[----:B------:R-:W-:Y:S02]  /*2da0*/  IMAD.MOV.U32 R30, RZ, RZ, 0x0 ;  /* 0x00000000ff1e7424 */ /* 0x000fe400078e00ff */
[----:B------:R-:W-:-:S10]  /*2db0*/  IMAD.MOV.U32 R31, RZ, RZ, -0x80000 ;  /* 0xfff80000ff1f7424 */ /* 0x000fd400078e00ff */
[----:B------:R-:W-:Y:S05]  /*2dc0*/  @!P0 BRA `(.L_x_50) ;  /* 0x0000000000348947 */ /* 0x000fea0003800000 */
[----:B------:R-:W-:Y:S02]  /*2dd0*/  ISETP.NE.AND P0, PT, R6, 0x7ff00000, PT ;  /* 0x7ff000000600780c */ /* 0x000fe40003f05270 */
[----:B------:R-:W-:Y:S02]  /*2de0*/  LOP3.LUT R31, R21, 0x80000000, R19, 0x48, !PT ;  /* 0x80000000151f7812 */ /* 0x000fe400078e4813 */
[----:B------:R-:W-:-:S13]  /*2df0*/  ISETP.EQ.OR P0, PT, R7, RZ, !P0 ;  /* 0x000000ff0700720c */ /* 0x000fda0004702670 */
[----:B------:R-:W-:Y:S01]  /*2e00*/  @P0 LOP3.LUT R4, R31, 0x7ff00000, RZ, 0xfc, !PT ;  /* 0x7ff000001f040812 */ /* 0x000fe200078efcff */
[----:B------:R-:W-:Y:S02]  /*2e10*/  @!P0 IMAD.MOV.U32 R30, RZ, RZ, RZ ;  /* 0x000000ffff1e8224 */ /* 0x000fe400078e00ff */
[----:B------:R-:W-:Y:S02]  /*2e20*/  @P0 IMAD.MOV.U32 R30, RZ, RZ, RZ ;  /* 0x000000ffff1e0224 */ /* 0x000fe400078e00ff */
[----:B------:R-:W-:Y:S01]  /*2e30*/  @P0 IMAD.MOV.U32 R31, RZ, RZ, R4 ;  /* 0x000000ffff1f0224 */ /* 0x000fe200078e0004 */
[----:B------:R-:W-:Y:S06]  /*2e40*/  BRA `(.L_x_50) ;  /* 0x0000000000147947 */ /* 0x000fec0003800000 */
.L_x_52:
[----:B------:R-:W-:Y:S01]  /*2e50*/  LOP3.LUT R31, R19, 0x80000, RZ, 0xfc, !PT ;  /* 0x00080000131f7812 */ /* 0x000fe200078efcff */
[----:B------:R-:W-:Y:S01]  /*2e60*/  IMAD.MOV.U32 R30, RZ, RZ, R18 ;  /* 0x000000ffff1e7224 */ /* 0x000fe200078e0012 */
[----:B------:R-:W-:Y:S06]  /*2e70*/  BRA `(.L_x_50) ;  /* 0x0000000000087947 */ /* 0x000fec0003800000 */
.L_x_51:
[----:B------:R-:W-:Y:S01]  /*2e80*/  LOP3.LUT R31, R21, 0x80000, RZ, 0xfc, !PT ;  /* 0x00080000151f7812 */ /* 0x000fe200078efcff */
[----:B------:R-:W-:-:S07]  /*2e90*/  IMAD.MOV.U32 R30, RZ, RZ, R20 ;  /* 0x000000ffff1e7224 */ /* 0x000fce00078e0014 */
.L_x_50:
[----:B------:R-:W-:Y:S05]  /*2ea0*/  BSYNC.RECONVERGENT B0 ;  /* 0x0000000000007941 */ /* 0x000fea0003800200 */
.L_x_48:
[----:B------:R-:W-:Y:S02]  /*2eb0*/  IMAD.MOV.U32 R4, RZ, RZ, R2 ;  /* 0x000000ffff047224 */ /* 0x000fe400078e0002 */
[----:B------:R-:W-:-:S04]  /*2ec0*/  IMAD.MOV.U32 R5, RZ, RZ, 0x0 ;  /* 0x00000000ff057424 */ /* 0x000fc800078e00ff */
[----:B------:R-:W-:Y:S05]  /*2ed0*/  RET.REL.NODEC R4 `(_Z19generateStereoImagePKdPKhS2_PdS3_PhS3_S3_iiddddddii) ;  /* 0xffffffd004487950 */ /* 0x000fea0003c3ffff */
.L_x_53:
[----:B------:R-:W-:-:S00]  /*2ee0*/  BRA `(.L_x_53) ;  /* 0xfffffffc00fc7947 */ /* 0x000fc0000383ffff */
[----:B------:R-:W-:-:S00]  /*2ef0*/  NOP ;  /* 0x0000000000007918 */ /* 0x000fc00000000000 */
        /* <DEDUP_REMOVED lines=8> */
.L_x_54:


//--------------------- .nv.shared.reserved.0     --------------------------
	.section	.nv.shared.reserved.0,"aw",@nobits
	.weak		__nv_reservedSMEM_offset_0_alias
	.size		__nv_reservedSMEM_offset_0_alias, 0, 64
	.other		__nv_reservedSMEM_offset_0_alias,@"STO_CUDA_RESERVED_SHARED STV_DEFAULT"
__nv_reservedSMEM_offset_0_alias:
	.zero		0
	.zero		64


//--------------------- .nv.constant0._Z19generateStereoImagePKdPKhS2_PdS3_PhS3_S3_iiddddddii --------------------------
	.section	.nv.constant0._Z19generateStereoImagePKdPKhS2_PdS3_PhS3_S3_iiddddddii,"a",@progbits
	.sectionflags	@""
	.align	4
.nv.constant0._Z19generateStereoImagePKdPKhS2_PdS3_PhS3_S3_iiddddddii:
	.zero		1024


//--------------------- SYMBOLS --------------------------

	.type		.nv.reservedSmem.offset0,@object
	.size		.nv.reservedSmem.offset0,0x4
